// auto-generated by cutlass_sweep.gemm — config: {"arch": "sm_100", "cluster_m": 2, "cluster_n": 2, "dtype": "fp16", "stages": 4, "tile_k": 64, "tile_m": 128, "tile_n": 64}
#include "cutlass/cutlass.h"
#include "cutlass/gemm/collective/collective_builder.hpp"
#include "cutlass/gemm/device/gemm_universal_adapter.h"
#include "cutlass/gemm/kernel/gemm_universal.hpp"
#include "cutlass/epilogue/collective/collective_builder.hpp"

using ElemA = cutlass::half_t;
using ElemB = cutlass::half_t;
using ElemCD = cutlass::half_t;
using Acc  = float;
using TileShape    = cute::Shape<cute::_128, cute::_64, cute::_64>;
using ClusterShape = cute::Shape<cute::_2, cute::_2, cute::_1>;

using CollectiveEpilogue = typename cutlass::epilogue::collective::CollectiveBuilder<
    cutlass::arch::Sm100, cutlass::arch::OpClassTensorOp,
    TileShape, ClusterShape,
    cutlass::epilogue::collective::EpilogueTileAuto,
    Acc, Acc,
    ElemCD, cutlass::layout::RowMajor, 128 / cutlass::sizeof_bits<ElemCD>::value,
    ElemCD, cutlass::layout::RowMajor, 128 / cutlass::sizeof_bits<ElemCD>::value,
    cutlass::epilogue::collective::EpilogueScheduleAuto
  >::CollectiveOp;

using CollectiveMainloop = typename cutlass::gemm::collective::CollectiveBuilder<
    cutlass::arch::Sm100, cutlass::arch::OpClassTensorOp,
    ElemA, cutlass::layout::RowMajor, 128 / cutlass::sizeof_bits<ElemA>::value,
    ElemB, cutlass::layout::ColumnMajor, 128 / cutlass::sizeof_bits<ElemB>::value,
    Acc,
    TileShape, ClusterShape,
    cutlass::gemm::collective::StageCount<4>,
    cutlass::gemm::collective::KernelScheduleAuto
  >::CollectiveOp;

using GemmKernel = cutlass::gemm::kernel::GemmUniversal<
    cute::Shape<int,int,int,int>,
    CollectiveMainloop,
    CollectiveEpilogue
>;
using Gemm = cutlass::gemm::device::GemmUniversalAdapter<GemmKernel>;

// Force the device kernel symbol into the cubin without needing a host main.
auto* _anchor = &cutlass::device_kernel<GemmKernel>;


// ===== COMPILED SASS (sm_100a) =====

	.target	sm_100a

	.elftype	@"ET_EXEC"


//--------------------- .note.nv.tkinfo           --------------------------
	.section	.note.nv.tkinfo,"",@"SHT_NOTE"
	.sectionflags	@"SHF_NOTE_NV_TKINFO"
	.tkinfo
        /*0018*/ 	.word	0x00000002
        /*0030*/ 	.string	""
        /*0030*/ 	.string	"ptxas"
        /*0030*/ 	.string	"Cuda compilation tools, release 13.0, V13.0.88"
        /*0030*/ 	.string	"Build cuda_13.0.r13.0/compiler.36424714_0"
        /*0030*/ 	.string	"-arch sm_100a -m 64 "



//--------------------- .note.nv.cuinfo           --------------------------
	.section	.note.nv.cuinfo,"",@"SHT_NOTE"
	.sectionflags	@"SHF_NOTE_NV_CUINFO"
        /*0018*/ 	.short	0x0002
        /*001a*/ 	.short	0x0064
        /*001c*/ 	.short	0x0082
	.zero		2


//--------------------- .nv.info                  --------------------------
	.section	.nv.info,"",@"SHT_CUDA_INFO"
	.align	4


	//----- nvinfo : EIATTR_REGCOUNT
	.align		4
        /*0000*/ 	.byte	0x04, 0x2f
        /*0002*/ 	.short	(.L_19 - .L_18)
	.align		4
.L_18:
        /*0004*/ 	.word	index@(_ZN7cutlass13device_kernelINS_4gemm6kernel13GemmUniversalIN4cute5tupleIJiiiiEEENS1_10collective13CollectiveMmaINS1_35MainloopSm100TmaUmmaWarpSpecializedILi4ELi2ELi4ENS5_IJNS4_1CILi2EEESB_NSA_ILi1EEEEEEEENS5_IJNSA_ILi128EEENSA_ILi64EEESG_EEENS_6half_tENS5_IJlSC_lEEESI_SJ_NS4_8TiledMMAINS4_8MMA_AtomIJNS4_26SM100_MMA_F16BF16_2x1SM_SSISI_SI_fLi128ELi64ELNS4_4UMMA5MajorE0ELSO_0ELNSN_7ScaleInE0ELSP_0EEEEEENS4_6LayoutINS5_IJSC_SC_SC_EEENS5_IJNSA_ILi0EEESU_SU_EEEEENS5_IJNS4_10UnderscoreESX_SX_EEEEENS4_28SM100_TMA_2SM_LOAD_MULTICASTENS4_14ComposedLayoutINS4_7SwizzleILi3ELi4ELi3EEENS4_18smem_ptr_flag_bitsILi16EEENSS_INS5_IJNSA_ILi8EEESG_EEENS5_IJSG_SC_EEEEEEEvNS4_8identityENS4_18SM100_TMA_2SM_LOADES1A_vS1B_EENS_8epilogue10collective18CollectiveEpilogueINS1E_23Sm100TmaWarpSpecializedILi3ELi2ELi16ELb1ELb0EEEJNS5_IJSG_SG_SG_EEENS5_IJNSS_ISG_SC_EENSS_INS5_IJNSA_ILi16EEESB_EEENS5_IJSC_NSA_ILi32EEEEEEEEEEESI_SJ_SI_SJ_NS1E_6fusion15FusionCallbacksIS1I_NS1R_17LinearCombinationISI_fSI_fLNS_15FloatRoundStyleE2EEES1J_S1Q_JEEENS4_5SM1004TMEM4LOAD26SM100_TMEM_LOAD_32dp32b16xENS4_13SM90_TMA_LOADENS11_INS12_ILi1ELi4ELi3EEES15_NSS_INS5_IJS16_S1L_EEENS5_IJS1L_SC_EEEEEEENS4_39AutoVectorizingCopyWithAssumedAlignmentILi128EEENS4_14SM90_TMA_STOREES26_S28_S28_EEEvvEEEEvNT_6ParamsE)
        /*0008*/ 	.word	0x00000046


	//----- nvinfo : EIATTR_FRAME_SIZE
	.align		4
.L_19:
        /*000c*/ 	.byte	0x04, 0x11
        /*000e*/ 	.short	(.L_21 - .L_20)
	.align		4
.L_20:
        /*0010*/ 	.word	index@($__internal_2_$__cuda_sm10x_tcgen05_guardrail_trap_unallocated_columns_being_dealloced)
        /*0014*/ 	.word	0x00000000


	//----- nvinfo : EIATTR_FRAME_SIZE
	.align		4
.L_21:
        /*0018*/ 	.byte	0x04, 0x11
        /*001a*/ 	.short	(.L_23 - .L_22)
	.align		4
.L_22:
        /*001c*/ 	.word	index@($__internal_1_$__cuda_sm10x_tcgen05_guardrail_trap_phase_invalid_during_alloc)
        /*0020*/ 	.word	0x00000000


	//----- nvinfo : EIATTR_FRAME_SIZE
	.align		4
.L_23:
        /*0024*/ 	.byte	0x04, 0x11
        /*0026*/ 	.short	(.L_25 - .L_24)
	.align		4
.L_24:
        /*0028*/ 	.word	index@($__internal_0_$__cuda_sm10x_tcgen05_guardrail_trap_col_being_dealloced_not_returned_by_alloc)
        /*002c*/ 	.word	0x00000000


	//----- nvinfo : EIATTR_FRAME_SIZE
	.align		4
.L_25:
        /*0030*/ 	.byte	0x04, 0x11
        /*0032*/ 	.short	(.L_27 - .L_26)
	.align		4
.L_26:
        /*0034*/ 	.word	index@(_ZN7cutlass13device_kernelINS_4gemm6kernel13GemmUniversalIN4cute5tupleIJiiiiEEENS1_10collective13CollectiveMmaINS1_35MainloopSm100TmaUmmaWarpSpecializedILi4ELi2ELi4ENS5_IJNS4_1CILi2EEESB_NSA_ILi1EEEEEEEENS5_IJNSA_ILi128EEENSA_ILi64EEESG_EEENS_6half_tENS5_IJlSC_lEEESI_SJ_NS4_8TiledMMAINS4_8MMA_AtomIJNS4_26SM100_MMA_F16BF16_2x1SM_SSISI_SI_fLi128ELi64ELNS4_4UMMA5MajorE0ELSO_0ELNSN_7ScaleInE0ELSP_0EEEEEENS4_6LayoutINS5_IJSC_SC_SC_EEENS5_IJNSA_ILi0EEESU_SU_EEEEENS5_IJNS4_10UnderscoreESX_SX_EEEEENS4_28SM100_TMA_2SM_LOAD_MULTICASTENS4_14ComposedLayoutINS4_7SwizzleILi3ELi4ELi3EEENS4_18smem_ptr_flag_bitsILi16EEENSS_INS5_IJNSA_ILi8EEESG_EEENS5_IJSG_SC_EEEEEEEvNS4_8identityENS4_18SM100_TMA_2SM_LOADES1A_vS1B_EENS_8epilogue10collective18CollectiveEpilogueINS1E_23Sm100TmaWarpSpecializedILi3ELi2ELi16ELb1ELb0EEEJNS5_IJSG_SG_SG_EEENS5_IJNSS_ISG_SC_EENSS_INS5_IJNSA_ILi16EEESB_EEENS5_IJSC_NSA_ILi32EEEEEEEEEEESI_SJ_SI_SJ_NS1E_6fusion15FusionCallbacksIS1I_NS1R_17LinearCombinationISI_fSI_fLNS_15FloatRoundStyleE2EEES1J_S1Q_JEEENS4_5SM1004TMEM4LOAD26SM100_TMEM_LOAD_32dp32b16xENS4_13SM90_TMA_LOADENS11_INS12_ILi1ELi4ELi3EEES15_NSS_INS5_IJS16_S1L_EEENS5_IJS1L_SC_EEEEEEENS4_39AutoVectorizingCopyWithAssumedAlignmentILi128EEENS4_14SM90_TMA_STOREES26_S28_S28_EEEvvEEEEvNT_6ParamsE)
        /*0038*/ 	.word	0x00000000


	//----- nvinfo : EIATTR_MIN_STACK_SIZE
	.align		4
.L_27:
        /*003c*/ 	.byte	0x04, 0x12
        /*003e*/ 	.short	(.L_29 - .L_28)
	.align		4
.L_28:
        /*0040*/ 	.word	index@(_ZN7cutlass13device_kernelINS_4gemm6kernel13GemmUniversalIN4cute5tupleIJiiiiEEENS1_10collective13CollectiveMmaINS1_35MainloopSm100TmaUmmaWarpSpecializedILi4ELi2ELi4ENS5_IJNS4_1CILi2EEESB_NSA_ILi1EEEEEEEENS5_IJNSA_ILi128EEENSA_ILi64EEESG_EEENS_6half_tENS5_IJlSC_lEEESI_SJ_NS4_8TiledMMAINS4_8MMA_AtomIJNS4_26SM100_MMA_F16BF16_2x1SM_SSISI_SI_fLi128ELi64ELNS4_4UMMA5MajorE0ELSO_0ELNSN_7ScaleInE0ELSP_0EEEEEENS4_6LayoutINS5_IJSC_SC_SC_EEENS5_IJNSA_ILi0EEESU_SU_EEEEENS5_IJNS4_10UnderscoreESX_SX_EEEEENS4_28SM100_TMA_2SM_LOAD_MULTICASTENS4_14ComposedLayoutINS4_7SwizzleILi3ELi4ELi3EEENS4_18smem_ptr_flag_bitsILi16EEENSS_INS5_IJNSA_ILi8EEESG_EEENS5_IJSG_SC_EEEEEEEvNS4_8identityENS4_18SM100_TMA_2SM_LOADES1A_vS1B_EENS_8epilogue10collective18CollectiveEpilogueINS1E_23Sm100TmaWarpSpecializedILi3ELi2ELi16ELb1ELb0EEEJNS5_IJSG_SG_SG_EEENS5_IJNSS_ISG_SC_EENSS_INS5_IJNSA_ILi16EEESB_EEENS5_IJSC_NSA_ILi32EEEEEEEEEEESI_SJ_SI_SJ_NS1E_6fusion15FusionCallbacksIS1I_NS1R_17LinearCombinationISI_fSI_fLNS_15FloatRoundStyleE2EEES1J_S1Q_JEEENS4_5SM1004TMEM4LOAD26SM100_TMEM_LOAD_32dp32b16xENS4_13SM90_TMA_LOADENS11_INS12_ILi1ELi4ELi3EEES15_NSS_INS5_IJS16_S1L_EEENS5_IJS1L_SC_EEEEEEENS4_39AutoVectorizingCopyWithAssumedAlignmentILi128EEENS4_14SM90_TMA_STOREES26_S28_S28_EEEvvEEEEvNT_6ParamsE)
        /*0044*/ 	.word	0x00000000
.L_29:


//--------------------- .nv.compat                --------------------------
	.section	.nv.compat,"",@"SHT_CUDA_COMPAT_INFO"
	.align	4
        /*0000*/ 	.byte	0x02, 0x09, 0x01, 0x00, 0x02, 0x02, 0x02, 0x00, 0x02, 0x05, 0x05, 0x00, 0x03, 0x07, 0x01, 0x01
        /*0010*/ 	.byte	0x02, 0x03, 0x01, 0x00, 0x02, 0x06, 0x01, 0x00, 0x04, 0x0b, 0x08, 0x00, 0x09, 0x00, 0x00, 0x00
        /*0020*/ 	.byte	0x00, 0x00, 0x00, 0x00


//--------------------- .nv.info._ZN7cutlass13device_kernelINS_4gemm6kernel13GemmUniversalIN4cute5tupleIJiiiiEEENS1_10collective13CollectiveMmaINS1_35MainloopSm100TmaUmmaWarpSpecializedILi4ELi2ELi4ENS5_IJNS4_1CILi2EEESB_NSA_ILi1EEEEEEEENS5_IJNSA_ILi128EEENSA_ILi64EEESG_EEENS_6half_tENS5_IJlSC_lEEESI_SJ_NS4_8TiledMMAINS4_8MMA_AtomIJNS4_26SM100_MMA_F16BF16_2x1SM_SSISI_SI_fLi128ELi64ELNS4_4UMMA5MajorE0ELSO_0ELNSN_7ScaleInE0ELSP_0EEEEEENS4_6LayoutINS5_IJSC_SC_SC_EEENS5_IJNSA_ILi0EEESU_SU_EEEEENS5_IJNS4_10UnderscoreESX_SX_EEEEENS4_28SM100_TMA_2SM_LOAD_MULTICASTENS4_14ComposedLayoutINS4_7SwizzleILi3ELi4ELi3EEENS4_18smem_ptr_flag_bitsILi16EEENSS_INS5_IJNSA_ILi8EEESG_EEENS5_IJSG_SC_EEEEEEEvNS4_8identityENS4_18SM100_TMA_2SM_LOADES1A_vS1B_EENS_8epilogue10collective18CollectiveEpilogueINS1E_23Sm100TmaWarpSpecializedILi3ELi2ELi16ELb1ELb0EEEJNS5_IJSG_SG_SG_EEENS5_IJNSS_ISG_SC_EENSS_INS5_IJNSA_ILi16EEESB_EEENS5_IJSC_NSA_ILi32EEEEEEEEEEESI_SJ_SI_SJ_NS1E_6fusion15FusionCallbacksIS1I_NS1R_17LinearCombinationISI_fSI_fLNS_15FloatRoundStyleE2EEES1J_S1Q_JEEENS4_5SM1004TMEM4LOAD26SM100_TMEM_LOAD_32dp32b16xENS4_13SM90_TMA_LOADENS11_INS12_ILi1ELi4ELi3EEES15_NSS_INS5_IJS16_S1L_EEENS5_IJS1L_SC_EEEEEEENS4_39AutoVectorizingCopyWithAssumedAlignmentILi128EEENS4_14SM90_TMA_STOREES26_S28_S28_EEEvvEEEEvNT_6ParamsE --------------------------
	.section	.nv.info._ZN7cutlass13device_kernelINS_4gemm6kernel13GemmUniversalIN4cute5tupleIJiiiiEEENS1_10collective13CollectiveMmaINS1_35MainloopSm100TmaUmmaWarpSpecializedILi4ELi2ELi4ENS5_IJNS4_1CILi2EEESB_NSA_ILi1EEEEEEEENS5_IJNSA_ILi128EEENSA_ILi64EEESG_EEENS_6half_tENS5_IJlSC_lEEESI_SJ_NS4_8TiledMMAINS4_8MMA_AtomIJNS4_26SM100_MMA_F16BF16_2x1SM_SSISI_SI_fLi128ELi64ELNS4_4UMMA5MajorE0ELSO_0ELNSN_7ScaleInE0ELSP_0EEEEEENS4_6LayoutINS5_IJSC_SC_SC_EEENS5_IJNSA_ILi0EEESU_SU_EEEEENS5_IJNS4_10UnderscoreESX_SX_EEEEENS4_28SM100_TMA_2SM_LOAD_MULTICASTENS4_14ComposedLayoutINS4_7SwizzleILi3ELi4ELi3EEENS4_18smem_ptr_flag_bitsILi16EEENSS_INS5_IJNSA_ILi8EEESG_EEENS5_IJSG_SC_EEEEEEEvNS4_8identityENS4_18SM100_TMA_2SM_LOADES1A_vS1B_EENS_8epilogue10collective18CollectiveEpilogueINS1E_23Sm100TmaWarpSpecializedILi3ELi2ELi16ELb1ELb0EEEJNS5_IJSG_SG_SG_EEENS5_IJNSS_ISG_SC_EENSS_INS5_IJNSA_ILi16EEESB_EEENS5_IJSC_NSA_ILi32EEEEEEEEEEESI_SJ_SI_SJ_NS1E_6fusion15FusionCallbacksIS1I_NS1R_17LinearCombinationISI_fSI_fLNS_15FloatRoundStyleE2EEES1J_S1Q_JEEENS4_5SM1004TMEM4LOAD26SM100_TMEM_LOAD_32dp32b16xENS4_13SM90_TMA_LOADENS11_INS12_ILi1ELi4ELi3EEES15_NSS_INS5_IJS16_S1L_EEENS5_IJS1L_SC_EEEEEEENS4_39AutoVectorizingCopyWithAssumedAlignmentILi128EEENS4_14SM90_TMA_STOREES26_S28_S28_EEEvvEEEEvNT_6ParamsE,"",@"SHT_CUDA_INFO"
	.sectionflags	@""
	.align	4


	//----- nvinfo : EIATTR_CUDA_API_VERSION
	.align		4
        /*0000*/ 	.byte	0x04, 0x37
        /*0002*/ 	.short	(.L_31 - .L_30)
.L_30:
        /*0004*/ 	.word	0x00000082


	//----- nvinfo : EIATTR_KPARAM_INFO
	.align		4
.L_31:
        /*0008*/ 	.byte	0x04, 0x17
        /*000a*/ 	.short	(.L_33 - .L_32)
.L_32:
        /*000c*/ 	.word	0x00000000
        /*0010*/ 	.short	0x0000
        /*0012*/ 	.short	0x0000
        /*0014*/ 	.byte	0x00, 0xf0, 0x01, 0x20


	//----- nvinfo : EIATTR_AT_ENTRY_FRAGMENTS
	.align		4
.L_33:
        /*0018*/ 	.byte	0x04, 0x4f
        /*001a*/ 	.short	(.L_35 - .L_34)


	//   ....[0]....
.L_34:
        /*001c*/ 	.word	0x00000007


	//----- nvinfo : EIATTR_RESERVED_SMEM_USED
	.align		4
.L_35:
        /*0020*/ 	.byte	0x01, 0x41
	.zero		2


	//----- nvinfo : EIATTR_SPARSE_MMA_MASK
	.align		4
        /*0024*/ 	.byte	0x03, 0x50
        /*0026*/ 	.short	0x0000


	//----- nvinfo : EIATTR_TCGEN05_2CTA_USED
	.align		4
        /*0028*/ 	.byte	0x01, 0x52
	.zero		2


	//----- nvinfo : EIATTR_MAXREG_COUNT
	.align		4
        /*002c*/ 	.byte	0x03, 0x1b
        /*002e*/ 	.short	0x00ff


	//----- nvinfo : EIATTR_NUM_BARRIERS
	.align		4
        /*0030*/ 	.byte	0x02, 0x4c
        /*0032*/ 	.byte	0x07
	.zero		1


	//----- nvinfo : EIATTR_EXTERNS
	.align		4
        /*0034*/ 	.byte	0x04, 0x0f
        /*0036*/ 	.short	(.L_37 - .L_36)


	//   ....[0]....
	.align		4
.L_36:
        /*0038*/ 	.word	index@(__assertfail)


	//----- nvinfo : EIATTR_MERCURY_ISA_VERSION
	.align		4
.L_37:
        /*003c*/ 	.byte	0x03, 0x5f
        /*003e*/ 	.short	0x0101


	//----- nvinfo : EIATTR_INT_WARP_WIDE_INSTR_OFFSETS
	.align		4
        /*0040*/ 	.byte	0x04, 0x31
        /*0042*/ 	.short	(.L_39 - .L_38)


	//   ....[0]....
.L_38:
        /*0044*/ 	.word	0x00000dc0


	//   ....[1]....
        /*0048*/ 	.word	0x00000e70


	//   ....[2]....
        /*004c*/ 	.word	0x00004390


	//   ....[3]....
        /*0050*/ 	.word	0x000043c0


	//   ....[4]....
        /*0054*/ 	.word	0x000043e0


	//   ....[5]....
        /*0058*/ 	.word	0x00004fa0


	//   ....[6]....
        /*005c*/ 	.word	0x00005060


	//   ....[7]....
        /*0060*/ 	.word	0x000050d0


	//   ....[8]....
        /*0064*/ 	.word	0x00005200


	//   ....[9]....
        /*0068*/ 	.word	0x00005310


	//   ....[10]....
        /*006c*/ 	.word	0x00005350


	//----- nvinfo : EIATTR_COOP_GROUP_MASK_REGIDS
	.align		4
.L_39:
        /*0070*/ 	.byte	0x04, 0x29
        /*0072*/ 	.short	(.L_41 - .L_40)


	//   ....[0]....
.L_40:
        /*0074*/ 	.word	0xffffffff


	//   ....[1]....
        /*0078*/ 	.word	0xffffffff


	//   ....[2]....
        /*007c*/ 	.word	0xffffffff


	//   ....[3]....
        /*0080*/ 	.word	0xffffffff


	//   ....[4]....
        /*0084*/ 	.word	0xffffffff


	//   ....[5]....
        /*0088*/ 	.word	0xffffffff


	//   ....[6]....
        /*008c*/ 	.word	0xffffffff


	//   ....[7]....
        /*0090*/ 	.word	0xffffffff


	//   ....[8]....
        /*0094*/ 	.word	0xffffffff


	//   ....[9]....
        /*0098*/ 	.word	0xffffffff


	//   ....[10]....
        /*009c*/ 	.word	0xffffffff


	//   ....[11]....
        /*00a0*/ 	.word	0xffffffff


	//   ....[12]....
        /*00a4*/ 	.word	0xffffffff


	//   ....[13]....
        /*00a8*/ 	.word	0xffffffff


	//----- nvinfo : EIATTR_COOP_GROUP_INSTR_OFFSETS
	.align		4
.L_41:
        /*00ac*/ 	.byte	0x04, 0x28
        /*00ae*/ 	.short	(.L_43 - .L_42)


	//   ....[0]....
.L_42:
        /*00b0*/ 	.word	0x000000b0


	//   ....[1]....
        /*00b4*/ 	.word	0x00000520


	//   ....[2]....
        /*00b8*/ 	.word	0x000006f0


	//   ....[3]....
        /*00bc*/ 	.word	0x00000870


	//   ....[4]....
        /*00c0*/ 	.word	0x00000970


	//   ....[5]....
        /*00c4*/ 	.word	0x00000ae0


	//   ....[6]....
        /*00c8*/ 	.word	0x00000c80


	//   ....[7]....
        /*00cc*/ 	.word	0x00000ee0


	//   ....[8]....
        /*00d0*/ 	.word	0x00002280


	//   ....[9]....
        /*00d4*/ 	.word	0x00003170


	//   ....[10]....
        /*00d8*/ 	.word	0x00003640


	//   ....[11]....
        /*00dc*/ 	.word	0x00003670


	//   ....[12]....
        /*00e0*/ 	.word	0x00004290


	//   ....[13]....
        /*00e4*/ 	.word	0x000044a0


	//----- nvinfo : EIATTR_VRC_CTA_INIT_COUNT
	.align		4
.L_43:
        /*00e8*/ 	.byte	0x02, 0x4a
        /*00ea*/ 	.byte	0x80
	.zero		1


	//----- nvinfo : EIATTR_SYSCALL_OFFSETS
	.align		4
        /*00ec*/ 	.byte	0x04, 0x46
        /*00ee*/ 	.short	(.L_45 - .L_44)


	//   ....[0]....
.L_44:
        /*00f0*/ 	.word	0x00006030


	//   ....[1]....
        /*00f4*/ 	.word	0x00006120


	//   ....[2]....
        /*00f8*/ 	.word	0x00006940


	//   ....[3]....
        /*00fc*/ 	.word	0x000072d0


	//----- nvinfo : EIATTR_MBARRIER_INSTR_OFFSETS
	.align		4
.L_45:
        /*0100*/ 	.byte	0x04, 0x39
        /*0102*/ 	.short	(.L_47 - .L_46)


	//   ....[0]....
.L_46:
        /*0104*/ 	.word	0x00000660
        /*0108*/ 	.word	0x000000ff
        /*010c*/ 	.word	0x00000000
        /*0110*/ 	.short	0x0100
        /*0112*/ 	.byte	0x04
	.zero		1


	//   ....[1]....
        /*0114*/ 	.word	0x00000670
        /*0118*/ 	.word	0x000000ff
        /*011c*/ 	.word	0x00000020
        /*0120*/ 	.short	0x0100
        /*0122*/ 	.byte	0x04
	.zero		1


	//   ....[2]....
        /*0124*/ 	.word	0x00000680
        /*0128*/ 	.word	0x000000ff
        /*012c*/ 	.word	0x00000008
        /*0130*/ 	.short	0x0100
        /*0132*/ 	.byte	0x04
	.zero		1


	//   ....[3]....
        /*0134*/ 	.word	0x00000690
        /*0138*/ 	.word	0x000000ff
        /*013c*/ 	.word	0x00000028
        /*0140*/ 	.short	0x0100
        /*0142*/ 	.byte	0x04
	.zero		1


	//   ....[4]....
        /*0144*/ 	.word	0x000006a0
        /*0148*/ 	.word	0x000000ff
        /*014c*/ 	.word	0x00000010
        /*0150*/ 	.short	0x0100
        /*0152*/ 	.byte	0x04
	.zero		1


	//   ....[5]....
        /*0154*/ 	.word	0x000006b0
        /*0158*/ 	.word	0x000000ff
        /*015c*/ 	.word	0x00000030
        /*0160*/ 	.short	0x0100
        /*0162*/ 	.byte	0x04
	.zero		1


	//   ....[6]....
        /*0164*/ 	.word	0x000006c0
        /*0168*/ 	.word	0x000000ff
        /*016c*/ 	.word	0x00000018
        /*0170*/ 	.short	0x0100
        /*0172*/ 	.byte	0x04
	.zero		1


	//   ....[7]....
        /*0174*/ 	.word	0x000006d0
        /*0178*/ 	.word	0x000000ff
        /*017c*/ 	.word	0x00000038
        /*0180*/ 	.short	0x0100
        /*0182*/ 	.byte	0x04
	.zero		1


	//   ....[8]....
        /*0184*/ 	.word	0x00000800
        /*0188*/ 	.word	0x000000ff
        /*018c*/ 	.word	0x00000040
        /*0190*/ 	.short	0x0100
        /*0192*/ 	.byte	0x04
	.zero		1


	//   ....[9]....
        /*0194*/ 	.word	0x00000810
        /*0198*/ 	.word	0x000000ff
        /*019c*/ 	.word	0x00000058
        /*01a0*/ 	.short	0x0100
        /*01a2*/ 	.byte	0x04
	.zero		1


	//   ....[10]....
        /*01a4*/ 	.word	0x00000820
        /*01a8*/ 	.word	0x000000ff
        /*01ac*/ 	.word	0x00000048
        /*01b0*/ 	.short	0x0100
        /*01b2*/ 	.byte	0x04
	.zero		1


	//   ....[11]....
        /*01b4*/ 	.word	0x00000830
        /*01b8*/ 	.word	0x000000ff
        /*01bc*/ 	.word	0x00000060
        /*01c0*/ 	.short	0x0100
        /*01c2*/ 	.byte	0x04
	.zero		1


	//   ....[12]....
        /*01c4*/ 	.word	0x00000840
        /*01c8*/ 	.word	0x000000ff
        /*01cc*/ 	.word	0x00000050
        /*01d0*/ 	.short	0x0100
        /*01d2*/ 	.byte	0x04
	.zero		1


	//   ....[13]....
        /*01d4*/ 	.word	0x00000850
        /*01d8*/ 	.word	0x000000ff
        /*01dc*/ 	.word	0x00000068
        /*01e0*/ 	.short	0x0100
        /*01e2*/ 	.byte	0x04
	.zero		1


	//   ....[14]....
        /*01e4*/ 	.word	0x00000940
        /*01e8*/ 	.word	0x000000ff
        /*01ec*/ 	.word	0x00000070
        /*01f0*/ 	.short	0x0100
        /*01f2*/ 	.byte	0x06
	.zero		1


	//   ....[15]....
        /*01f4*/ 	.word	0x00000950
        /*01f8*/ 	.word	0x000000ff
        /*01fc*/ 	.word	0x00000078
        /*0200*/ 	.short	0x0100
        /*0202*/ 	.byte	0x06
	.zero		1


	//   ....[16]....
        /*0204*/ 	.word	0x00000a90
        /*0208*/ 	.word	0x000000ff
        /*020c*/ 	.word	0x00000080
        /*0210*/ 	.short	0x0100
        /*0212*/ 	.byte	0x06
	.zero		1


	//   ....[17]....
        /*0214*/ 	.word	0x00000aa0
        /*0218*/ 	.word	0x000000ff
        /*021c*/ 	.word	0x00000090
        /*0220*/ 	.short	0x0100
        /*0222*/ 	.byte	0x06
	.zero		1


	//   ....[18]....
        /*0224*/ 	.word	0x00000ab0
        /*0228*/ 	.word	0x000000ff
        /*022c*/ 	.word	0x00000088
        /*0230*/ 	.short	0x0100
        /*0232*/ 	.byte	0x06
	.zero		1


	//   ....[19]....
        /*0234*/ 	.word	0x00000ac0
        /*0238*/ 	.word	0x000000ff
        /*023c*/ 	.word	0x00000098
        /*0240*/ 	.short	0x0100
        /*0242*/ 	.byte	0x06
	.zero		1


	//   ....[20]....
        /*0244*/ 	.word	0x00000bf0
        /*0248*/ 	.word	0x000000ff
        /*024c*/ 	.word	0x000000a0
        /*0250*/ 	.short	0x0100
        /*0252*/ 	.byte	0x04
	.zero		1


	//   ....[21]....
        /*0254*/ 	.word	0x00000c00
        /*0258*/ 	.word	0x000000ff
        /*025c*/ 	.word	0x000000c0
        /*0260*/ 	.short	0x0100
        /*0262*/ 	.byte	0x04
	.zero		1


	//   ....[22]....
        /*0264*/ 	.word	0x00000c10
        /*0268*/ 	.word	0x000000ff
        /*026c*/ 	.word	0x000000a8
        /*0270*/ 	.short	0x0100
        /*0272*/ 	.byte	0x04
	.zero		1


	//   ....[23]....
        /*0274*/ 	.word	0x00000c20
        /*0278*/ 	.word	0x000000ff
        /*027c*/ 	.word	0x000000c8
        /*0280*/ 	.short	0x0100
        /*0282*/ 	.byte	0x04
	.zero		1


	//   ....[24]....
        /*0284*/ 	.word	0x00000c30
        /*0288*/ 	.word	0x000000ff
        /*028c*/ 	.word	0x000000b0
        /*0290*/ 	.short	0x0100
        /*0292*/ 	.byte	0x04
	.zero		1


	//   ....[25]....
        /*0294*/ 	.word	0x00000c40
        /*0298*/ 	.word	0x000000ff
        /*029c*/ 	.word	0x000000d0
        /*02a0*/ 	.short	0x0100
        /*02a2*/ 	.byte	0x04
	.zero		1


	//   ....[26]....
        /*02a4*/ 	.word	0x00000c50
        /*02a8*/ 	.word	0x000000ff
        /*02ac*/ 	.word	0x000000b8
        /*02b0*/ 	.short	0x0100
        /*02b2*/ 	.byte	0x04
	.zero		1


	//   ....[27]....
        /*02b4*/ 	.word	0x00000c60
        /*02b8*/ 	.word	0x000000ff
        /*02bc*/ 	.word	0x000000d8
        /*02c0*/ 	.short	0x0100
        /*02c2*/ 	.byte	0x04
	.zero		1


	//   ....[28]....
        /*02c4*/ 	.word	0x00000d60
        /*02c8*/ 	.word	0x000000ff
        /*02cc*/ 	.word	0x000000e0
        /*02d0*/ 	.short	0x0100
        /*02d2*/ 	.byte	0x04
	.zero		1


	//   ....[29]....
        /*02d4*/ 	.word	0x00000d70
        /*02d8*/ 	.word	0x000000ff
        /*02dc*/ 	.word	0x000000f0
        /*02e0*/ 	.short	0x0100
        /*02e2*/ 	.byte	0x04
	.zero		1


	//   ....[30]....
        /*02e4*/ 	.word	0x00000d80
        /*02e8*/ 	.word	0x000000ff
        /*02ec*/ 	.word	0x000000e8
        /*02f0*/ 	.short	0x0100
        /*02f2*/ 	.byte	0x04
	.zero		1


	//   ....[31]....
        /*02f4*/ 	.word	0x00000d90
        /*02f8*/ 	.word	0x000000ff
        /*02fc*/ 	.word	0x000000f8
        /*0300*/ 	.short	0x0100
        /*0302*/ 	.byte	0x04
	.zero		1


	//   ....[32]....
        /*0304*/ 	.word	0x00000e90
        /*0308*/ 	.word	0x000000ff
        /*030c*/ 	.word	0x00000100
        /*0310*/ 	.short	0x0100
        /*0312*/ 	.byte	0x06
	.zero		1


	//   ....[33]....
        /*0314*/ 	.word	0x00001ac0
        /*0318*/ 	.word	0x00000000
        /*031c*/ 	.word	0x000000f0
        /*0320*/ 	.short	0x010a
        /*0322*/ 	.byte	0xff
	.zero		1


	//   ....[34]....
        /*0324*/ 	.word	0x00001af0
        /*0328*/ 	.word	0x00000000
        /*032c*/ 	.word	0x000000e0
        /*0330*/ 	.short	0x0101
        /*0332*/ 	.byte	0xff
	.zero		1


	//   ....[35]....
        /*0334*/ 	.word	0x00001b90
        /*0338*/ 	.word	0x000000ff
        /*033c*/ 	.word	0x00000020
        /*0340*/ 	.short	0x010a
        /*0342*/ 	.byte	0x04
	.zero		1


	//   ....[36]....
        /*0344*/ 	.word	0x00001c60
        /*0348*/ 	.word	0x000000ff
        /*034c*/ 	.word	0x00000020
        /*0350*/ 	.short	0x010a
        /*0352*/ 	.byte	0x21
	.zero		1


	//   ....[37]....
        /*0354*/ 	.word	0x00001e10
        /*0358*/ 	.word	0x000000ff
        /*035c*/ 	.word	0x00000020
        /*0360*/ 	.short	0x010a
        /*0362*/ 	.byte	0x05
	.zero		1


	//   ....[38]....
        /*0364*/ 	.word	0x00001f30
        /*0368*/ 	.word	0x000000ff
        /*036c*/ 	.word	0x00000078
        /*0370*/ 	.short	0x0101
        /*0372*/ 	.byte	0x0d
	.zero		1


	//   ....[39]....
        /*0374*/ 	.word	0x00001f50
        /*0378*/ 	.word	0x000000ff
        /*037c*/ 	.word	0x00000020
        /*0380*/ 	.short	0x010a
        /*0382*/ 	.byte	0x04
	.zero		1


	//   ....[40]....
        /*0384*/ 	.word	0x00001fd0
        /*0388*/ 	.word	0x000000ff
        /*038c*/ 	.word	0x00000020
        /*0390*/ 	.short	0x010a
        /*0392*/ 	.byte	0x11
	.zero		1


	//   ....[41]....
        /*0394*/ 	.word	0x00002170
        /*0398*/ 	.word	0x000000ff
        /*039c*/ 	.word	0x00000020
        /*03a0*/ 	.short	0x010a
        /*03a2*/ 	.byte	0x05
	.zero		1


	//   ....[42]....
        /*03a4*/ 	.word	0x000022b0
        /*03a8*/ 	.word	0x00000003
        /*03ac*/ 	.word	0x00000080
        /*03b0*/ 	.short	0x010a
        /*03b2*/ 	.byte	0xff
	.zero		1


	//   ....[43]....
        /*03b4*/ 	.word	0x00002400
        /*03b8*/ 	.word	0x00000000
        /*03bc*/ 	.word	0x00000000
        /*03c0*/ 	.short	0x0101
        /*03c2*/ 	.byte	0xff
	.zero		1


	//   ....[44]....
        /*03c4*/ 	.word	0x000029c0
        /*03c8*/ 	.word	0x000000ff
        /*03cc*/ 	.word	0x00000000
        /*03d0*/ 	.short	0x010a
        /*03d2*/ 	.byte	0x04
	.zero		1


	//   ....[45]....
        /*03d4*/ 	.word	0x00002a50
        /*03d8*/ 	.word	0x000000ff
        /*03dc*/ 	.word	0x00000000
        /*03e0*/ 	.short	0x010a
        /*03e2*/ 	.byte	0x05
	.zero		1


	//   ....[46]....
        /*03e4*/ 	.word	0x00002ae0
        /*03e8*/ 	.word	0x000000ff
        /*03ec*/ 	.word	0x00000000
        /*03f0*/ 	.short	0x010a
        /*03f2*/ 	.byte	0x05
	.zero		1


	//   ....[47]....
        /*03f4*/ 	.word	0x00002b80
        /*03f8*/ 	.word	0x00000000
        /*03fc*/ 	.word	0x00000000
        /*0400*/ 	.short	0x010a
        /*0402*/ 	.byte	0xff
	.zero		1


	//   ....[48]....
        /*0404*/ 	.word	0x00002cc0
        /*0408*/ 	.word	0x00000000
        /*040c*/ 	.word	0x000000e0
        /*0410*/ 	.short	0x010a
        /*0412*/ 	.byte	0xff
	.zero		1


	//   ....[49]....
        /*0414*/ 	.word	0x00002d30
        /*0418*/ 	.word	0x00000000
        /*041c*/ 	.word	0x00000000
        /*0420*/ 	.short	0x0101
        /*0422*/ 	.byte	0xff
	.zero		1


	//   ....[50]....
        /*0424*/ 	.word	0x00002d50
        /*0428*/ 	.word	0x000000ff
        /*042c*/ 	.word	0x00000090
        /*0430*/ 	.short	0x010a
        /*0432*/ 	.byte	0x04
	.zero		1


	//   ....[51]....
        /*0434*/ 	.word	0x00002e70
        /*0438*/ 	.word	0x00000000
        /*043c*/ 	.word	0x00000080
        /*0440*/ 	.short	0x010a
        /*0442*/ 	.byte	0xff
	.zero		1


	//   ....[52]....
        /*0444*/ 	.word	0x00002f70
        /*0448*/ 	.word	0x00000000
        /*044c*/ 	.word	0x00000000
        /*0450*/ 	.short	0x0101
        /*0452*/ 	.byte	0xff
	.zero		1


	//   ....[53]....
        /*0454*/ 	.word	0x00003000
        /*0458*/ 	.word	0x000000ff
        /*045c*/ 	.word	0x00000090
        /*0460*/ 	.short	0x0106
        /*0462*/ 	.byte	0x04
	.zero		1


	//   ....[54]....
        /*0464*/ 	.word	0x00003020
        /*0468*/ 	.word	0x000000ff
        /*046c*/ 	.word	0x00000090
        /*0470*/ 	.short	0x010a
        /*0472*/ 	.byte	0x04
	.zero		1


	//   ....[55]....
        /*0474*/ 	.word	0x000030b0
        /*0478*/ 	.word	0x000000ff
        /*047c*/ 	.word	0x00000090
        /*0480*/ 	.short	0x0106
        /*0482*/ 	.byte	0x07
	.zero		1


	//   ....[56]....
        /*0484*/ 	.word	0x000030f0
        /*0488*/ 	.word	0x00000000
        /*048c*/ 	.word	0x00000090
        /*0490*/ 	.short	0x010a
        /*0492*/ 	.byte	0xff
	.zero		1


	//   ....[57]....
        /*0494*/ 	.word	0x00003340
        /*0498*/ 	.word	0x000000ff
        /*049c*/ 	.word	0x00000008
        /*04a0*/ 	.short	0x010a
        /*04a2*/ 	.byte	0x05
	.zero		1


	//   ....[58]....
        /*04a4*/ 	.word	0x00003360
        /*04a8*/ 	.word	0x000000ff
        /*04ac*/ 	.word	0x00000008
        /*04b0*/ 	.short	0x010a
        /*04b2*/ 	.byte	0x05
	.zero		1


	//   ....[59]....
        /*04b4*/ 	.word	0x000034f0
        /*04b8*/ 	.word	0x000000ff
        /*04bc*/ 	.word	0x00000008
        /*04c0*/ 	.short	0x010a
        /*04c2*/ 	.byte	0x05
	.zero		1


	//   ....[60]....
        /*04c4*/ 	.word	0x00003510
        /*04c8*/ 	.word	0x000000ff
        /*04cc*/ 	.word	0x00000008
        /*04d0*/ 	.short	0x010a
        /*04d2*/ 	.byte	0x05
	.zero		1


	//   ....[61]....
        /*04d4*/ 	.word	0x000035d0
        /*04d8*/ 	.word	0x000000ff
        /*04dc*/ 	.word	0x00000000
        /*04e0*/ 	.short	0x0101
        /*04e2*/ 	.byte	0x04
	.zero		1


	//   ....[62]....
        /*04e4*/ 	.word	0x00003910
        /*04e8*/ 	.word	0x00000000
        /*04ec*/ 	.word	0x00000080
        /*04f0*/ 	.short	0x010a
        /*04f2*/ 	.byte	0xff
	.zero		1


	//   ....[63]....
        /*04f4*/ 	.word	0x000039d0
        /*04f8*/ 	.word	0x00000000
        /*04fc*/ 	.word	0x00000000
        /*0500*/ 	.short	0x0101
        /*0502*/ 	.byte	0xff
	.zero		1


	//   ....[64]....
        /*0504*/ 	.word	0x00003a90
        /*0508*/ 	.word	0x000000ff
        /*050c*/ 	.word	0x00000000
        /*0510*/ 	.short	0x010a
        /*0512*/ 	.byte	0x04
	.zero		1


	//   ....[65]....
        /*0514*/ 	.word	0x00003aa0
        /*0518*/ 	.word	0x000000ff
        /*051c*/ 	.word	0x000000c0
        /*0520*/ 	.short	0x010a
        /*0522*/ 	.byte	0x1f
	.zero		1


	//   ....[66]....
        /*0524*/ 	.word	0x00003b50
        /*0528*/ 	.word	0x000000ff
        /*052c*/ 	.word	0x00000000
        /*0530*/ 	.short	0x010a
        /*0532*/ 	.byte	0x05
	.zero		1


	//   ....[67]....
        /*0534*/ 	.word	0x00003c80
        /*0538*/ 	.word	0x000000ff
        /*053c*/ 	.word	0x00000000
        /*0540*/ 	.short	0x010a
        /*0542*/ 	.byte	0x04
	.zero		1


	//   ....[68]....
        /*0544*/ 	.word	0x00003f80
        /*0548*/ 	.word	0x000000ff
        /*054c*/ 	.word	0x00000000
        /*0550*/ 	.short	0x010a
        /*0552*/ 	.byte	0x04
	.zero		1


	//   ....[69]....
        /*0554*/ 	.word	0x00004010
        /*0558*/ 	.word	0x000000ff
        /*055c*/ 	.word	0x00000000
        /*0560*/ 	.short	0x010a
        /*0562*/ 	.byte	0x05
	.zero		1


	//   ....[70]....
        /*0564*/ 	.word	0x000040a0
        /*0568*/ 	.word	0x000000ff
        /*056c*/ 	.word	0x00000000
        /*0570*/ 	.short	0x010a
        /*0572*/ 	.byte	0x05
	.zero		1


	//   ....[71]....
        /*0574*/ 	.word	0x00004140
        /*0578*/ 	.word	0x00000000
        /*057c*/ 	.word	0x00000000
        /*0580*/ 	.short	0x010a
        /*0582*/ 	.byte	0xff
	.zero		1


	//   ....[72]....
        /*0584*/ 	.word	0x00004180
        /*0588*/ 	.word	0x00000000
        /*058c*/ 	.word	0x00000000
        /*0590*/ 	.short	0x010a
        /*0592*/ 	.byte	0xff
	.zero		1


	//   ....[73]....
        /*0594*/ 	.word	0x000041f0
        /*0598*/ 	.word	0x000000ff
        /*059c*/ 	.word	0x00000000
        /*05a0*/ 	.short	0x0101
        /*05a2*/ 	.byte	0x04
	.zero		1


	//   ....[74]....
        /*05a4*/ 	.word	0x00004230
        /*05a8*/ 	.word	0x000000ff
        /*05ac*/ 	.word	0x00000100
        /*05b0*/ 	.short	0x010a
        /*05b2*/ 	.byte	0x1a
	.zero		1


	//   ....[75]....
        /*05b4*/ 	.word	0x00004280
        /*05b8*/ 	.word	0x000000ff
        /*05bc*/ 	.word	0x00000000
        /*05c0*/ 	.short	0x0101
        /*05c2*/ 	.byte	0x04
	.zero		1


	//   ....[76]....
        /*05c4*/ 	.word	0x000046f0
        /*05c8*/ 	.word	0x0000000c
        /*05cc*/ 	.word	0x00000080
        /*05d0*/ 	.short	0x010a
        /*05d2*/ 	.byte	0xff
	.zero		1


	//   ....[77]....
        /*05d4*/ 	.word	0x00004860
        /*05d8*/ 	.word	0x00000000
        /*05dc*/ 	.word	0x00000000
        /*05e0*/ 	.short	0x0101
        /*05e2*/ 	.byte	0xff
	.zero		1


	//   ....[78]....
        /*05e4*/ 	.word	0x00004ce0
        /*05e8*/ 	.word	0x000000ff
        /*05ec*/ 	.word	0x00000078
        /*05f0*/ 	.short	0x010a
        /*05f2*/ 	.byte	0x1d
	.zero		1


	//   ....[79]....
        /*05f4*/ 	.word	0x00004ea0
        /*05f8*/ 	.word	0x000000ff
        /*05fc*/ 	.word	0x00000058
        /*0600*/ 	.short	0x010a
        /*0602*/ 	.byte	0x04
	.zero		1


	//   ....[80]....
        /*0604*/ 	.word	0x000050f0
        /*0608*/ 	.word	0x000000ff
        /*060c*/ 	.word	0x00000040
        /*0610*/ 	.short	0x010b
        /*0612*/ 	.byte	0x04
	.zero		1


	//   ....[81]....
        /*0614*/ 	.word	0x00005100
        /*0618*/ 	.word	0x000000ff
        /*061c*/ 	.word	0x00000000
        /*0620*/ 	.short	0x0101
        /*0622*/ 	.byte	0x10
	.zero		1


	//   ....[82]....
        /*0624*/ 	.word	0x00005110
        /*0628*/ 	.word	0x000000ff
        /*062c*/ 	.word	0x00000058
        /*0630*/ 	.short	0x010a
        /*0632*/ 	.byte	0x05
	.zero		1


	//   ....[83]....
        /*0634*/ 	.word	0x00005370
        /*0638*/ 	.word	0x000000ff
        /*063c*/ 	.word	0x00000040
        /*0640*/ 	.short	0x010b
        /*0642*/ 	.byte	0x05
	.zero		1


	//   ....[84]....
        /*0644*/ 	.word	0x00005380
        /*0648*/ 	.word	0x000000ff
        /*064c*/ 	.word	0x00000000
        /*0650*/ 	.short	0x0101
        /*0652*/ 	.byte	0x04
	.zero		1


	//   ....[85]....
        /*0654*/ 	.word	0x00005440
        /*0658*/ 	.word	0x000000ff
        /*065c*/ 	.word	0x00000000
        /*0660*/ 	.short	0x010a
        /*0662*/ 	.byte	0x04
	.zero		1


	//   ....[86]....
        /*0664*/ 	.word	0x000054d0
        /*0668*/ 	.word	0x000000ff
        /*066c*/ 	.word	0x00000000
        /*0670*/ 	.short	0x010a
        /*0672*/ 	.byte	0x05
	.zero		1


	//   ....[87]....
        /*0674*/ 	.word	0x00005570
        /*0678*/ 	.word	0x00000000
        /*067c*/ 	.word	0x00000000
        /*0680*/ 	.short	0x010a
        /*0682*/ 	.byte	0xff
	.zero		1


	//   ....[88]....
        /*0684*/ 	.word	0x000058c0
        /*0688*/ 	.word	0x00000003
        /*068c*/ 	.word	0x00000080
        /*0690*/ 	.short	0x010a
        /*0692*/ 	.byte	0xff
	.zero		1


	//   ....[89]....
        /*0694*/ 	.word	0x00005a40
        /*0698*/ 	.word	0x00000000
        /*069c*/ 	.word	0x00000000
        /*06a0*/ 	.short	0x0101
        /*06a2*/ 	.byte	0xff
	.zero		1


	//   ....[90]....
        /*06a4*/ 	.word	0x000065d0
        /*06a8*/ 	.word	0x00000000
        /*06ac*/ 	.word	0x00000040
        /*06b0*/ 	.short	0x010a
        /*06b2*/ 	.byte	0xff
	.zero		1


	//   ....[91]....
        /*06b4*/ 	.word	0x00006600
        /*06b8*/ 	.word	0x00000035
        /*06bc*/ 	.word	0x000000a0
        /*06c0*/ 	.short	0x010a
        /*06c2*/ 	.byte	0xff
	.zero		1


	//   ....[92]....
        /*06c4*/ 	.word	0x00006710
        /*06c8*/ 	.word	0x00000000
        /*06cc*/ 	.word	0x00000040
        /*06d0*/ 	.short	0x010a
        /*06d2*/ 	.byte	0xff
	.zero		1


	//   ....[93]....
        /*06d4*/ 	.word	0x00006820
        /*06d8*/ 	.word	0x00000035
        /*06dc*/ 	.word	0x000000a0
        /*06e0*/ 	.short	0x010a
        /*06e2*/ 	.byte	0xff
	.zero		1


	//   ....[94]....
        /*06e4*/ 	.word	0x00007040
        /*06e8*/ 	.word	0x00000000
        /*06ec*/ 	.word	0x00000000
        /*06f0*/ 	.short	0x0101
        /*06f2*/ 	.byte	0xff
	.zero		1


	//   ....[95]....
        /*06f4*/ 	.word	0x00007050
        /*06f8*/ 	.word	0x00000003
        /*06fc*/ 	.word	0x00000040
        /*0700*/ 	.short	0x010a
        /*0702*/ 	.byte	0xff
	.zero		1


	//   ....[96]....
        /*0704*/ 	.word	0x00007110
        /*0708*/ 	.word	0x00000003
        /*070c*/ 	.word	0x00000040
        /*0710*/ 	.short	0x010a
        /*0712*/ 	.byte	0xff
	.zero		1


	//   ....[97]....
        /*0714*/ 	.word	0x000073c0
        /*0718*/ 	.word	0x00000035
        /*071c*/ 	.word	0x00000000
        /*0720*/ 	.short	0x0101
        /*0722*/ 	.byte	0xff
	.zero		1


	//   ....[98]....
        /*0724*/ 	.word	0x00007a40
        /*0728*/ 	.word	0x00000000
        /*072c*/ 	.word	0x00000000
        /*0730*/ 	.short	0x0101
        /*0732*/ 	.byte	0xff
	.zero		1


	//   ....[99]....
        /*0734*/ 	.word	0x00007d00
        /*0738*/ 	.word	0x000000ff
        /*073c*/ 	.word	0x00000000
        /*0740*/ 	.short	0x0101
        /*0742*/ 	.byte	0x04
	.zero		1


	//   ....[100]....
        /*0744*/ 	.word	0x00007d20
        /*0748*/ 	.word	0x00000000
        /*074c*/ 	.word	0x000000f0
        /*0750*/ 	.short	0x010a
        /*0752*/ 	.byte	0xff
	.zero		1


	//   ....[101]....
        /*0754*/ 	.word	0x00007d80
        /*0758*/ 	.word	0x00000000
        /*075c*/ 	.word	0x00000020
        /*0760*/ 	.short	0x010a
        /*0762*/ 	.byte	0xff
	.zero		1


	//   ....[102]....
        /*0764*/ 	.word	0x00007de0
        /*0768*/ 	.word	0x00000000
        /*076c*/ 	.word	0x00000020
        /*0770*/ 	.short	0x010a
        /*0772*/ 	.byte	0xff
	.zero		1


	//   ....[103]....
        /*0774*/ 	.word	0x00007e30
        /*0778*/ 	.word	0x00000003
        /*077c*/ 	.word	0x00000080
        /*0780*/ 	.short	0x010a
        /*0782*/ 	.byte	0xff
	.zero		1


	//   ....[104]....
        /*0784*/ 	.word	0x00007e90
        /*0788*/ 	.word	0x00000000
        /*078c*/ 	.word	0x00000000
        /*0790*/ 	.short	0x010a
        /*0792*/ 	.byte	0xff
	.zero		1


	//   ....[105]....
        /*0794*/ 	.word	0x00007ef0
        /*0798*/ 	.word	0x00000000
        /*079c*/ 	.word	0x00000000
        /*07a0*/ 	.short	0x010a
        /*07a2*/ 	.byte	0xff
	.zero		1


	//   ....[106]....
        /*07a4*/ 	.word	0x00007f50
        /*07a8*/ 	.word	0x00000000
        /*07ac*/ 	.word	0x00000000
        /*07b0*/ 	.short	0x010a
        /*07b2*/ 	.byte	0xff
	.zero		1


	//   ....[107]....
        /*07b4*/ 	.word	0x00007fa0
        /*07b8*/ 	.word	0x00000000
        /*07bc*/ 	.word	0x000000e0
        /*07c0*/ 	.short	0x010a
        /*07c2*/ 	.byte	0xff
	.zero		1


	//   ....[108]....
        /*07c4*/ 	.word	0x00008000
        /*07c8*/ 	.word	0x00000000
        /*07cc*/ 	.word	0x00000090
        /*07d0*/ 	.short	0x010a
        /*07d2*/ 	.byte	0xff
	.zero		1


	//   ....[109]....
        /*07d4*/ 	.word	0x00008050
        /*07d8*/ 	.word	0x00000000
        /*07dc*/ 	.word	0x00000080
        /*07e0*/ 	.short	0x010a
        /*07e2*/ 	.byte	0xff
	.zero		1


	//   ....[110]....
        /*07e4*/ 	.word	0x000080b0
        /*07e8*/ 	.word	0x00000000
        /*07ec*/ 	.word	0x00000090
        /*07f0*/ 	.short	0x010a
        /*07f2*/ 	.byte	0xff
	.zero		1


	//   ....[111]....
        /*07f4*/ 	.word	0x00008110
        /*07f8*/ 	.word	0x00000005
        /*07fc*/ 	.word	0x00000008
        /*0800*/ 	.short	0x010a
        /*0802*/ 	.byte	0xff
	.zero		1


	//   ....[112]....
        /*0804*/ 	.word	0x000081f0
        /*0808*/ 	.word	0x00000003
        /*080c*/ 	.word	0x00000008
        /*0810*/ 	.short	0x010a
        /*0812*/ 	.byte	0xff
	.zero		1


	//   ....[113]....
        /*0814*/ 	.word	0x00008240
        /*0818*/ 	.word	0x00000000
        /*081c*/ 	.word	0x00000080
        /*0820*/ 	.short	0x010a
        /*0822*/ 	.byte	0xff
	.zero		1


	//   ....[114]....
        /*0824*/ 	.word	0x000082a0
        /*0828*/ 	.word	0x00000000
        /*082c*/ 	.word	0x000000c0
        /*0830*/ 	.short	0x010a
        /*0832*/ 	.byte	0xff
	.zero		1


	//   ....[115]....
        /*0834*/ 	.word	0x00008300
        /*0838*/ 	.word	0x00000000
        /*083c*/ 	.word	0x00000000
        /*0840*/ 	.short	0x010a
        /*0842*/ 	.byte	0xff
	.zero		1


	//   ....[116]....
        /*0844*/ 	.word	0x00008360
        /*0848*/ 	.word	0x00000000
        /*084c*/ 	.word	0x00000000
        /*0850*/ 	.short	0x010a
        /*0852*/ 	.byte	0xff
	.zero		1


	//   ....[117]....
        /*0854*/ 	.word	0x000083c0
        /*0858*/ 	.word	0x00000000
        /*085c*/ 	.word	0x00000000
        /*0860*/ 	.short	0x010a
        /*0862*/ 	.byte	0xff
	.zero		1


	//   ....[118]....
        /*0864*/ 	.word	0x00008420
        /*0868*/ 	.word	0x00000000
        /*086c*/ 	.word	0x00000000
        /*0870*/ 	.short	0x010a
        /*0872*/ 	.byte	0xff
	.zero		1


	//   ....[119]....
        /*0874*/ 	.word	0x00008480
        /*0878*/ 	.word	0x00000000
        /*087c*/ 	.word	0x00000100
        /*0880*/ 	.short	0x010a
        /*0882*/ 	.byte	0xff
	.zero		1


	//   ....[120]....
        /*0884*/ 	.word	0x000084d0
        /*0888*/ 	.word	0x0000000c
        /*088c*/ 	.word	0x00000080
        /*0890*/ 	.short	0x010a
        /*0892*/ 	.byte	0xff
	.zero		1


	//   ....[121]....
        /*0894*/ 	.word	0x00008530
        /*0898*/ 	.word	0x00000000
        /*089c*/ 	.word	0x00000078
        /*08a0*/ 	.short	0x010a
        /*08a2*/ 	.byte	0xff
	.zero		1


	//   ....[122]....
        /*08a4*/ 	.word	0x00008590
        /*08a8*/ 	.word	0x00000000
        /*08ac*/ 	.word	0x00000058
        /*08b0*/ 	.short	0x010a
        /*08b2*/ 	.byte	0xff
	.zero		1


	//   ....[123]....
        /*08b4*/ 	.word	0x000085f0
        /*08b8*/ 	.word	0x00000000
        /*08bc*/ 	.word	0x00000058
        /*08c0*/ 	.short	0x010a
        /*08c2*/ 	.byte	0xff
	.zero		1


	//   ....[124]....
        /*08c4*/ 	.word	0x00008650
        /*08c8*/ 	.word	0x00000000
        /*08cc*/ 	.word	0x00000000
        /*08d0*/ 	.short	0x010a
        /*08d2*/ 	.byte	0xff
	.zero		1


	//   ....[125]....
        /*08d4*/ 	.word	0x000086b0
        /*08d8*/ 	.word	0x00000000
        /*08dc*/ 	.word	0x00000000
        /*08e0*/ 	.short	0x010a
        /*08e2*/ 	.byte	0xff
	.zero		1


	//   ....[126]....
        /*08e4*/ 	.word	0x00008700
        /*08e8*/ 	.word	0x00000003
        /*08ec*/ 	.word	0x00000080
        /*08f0*/ 	.short	0x010a
        /*08f2*/ 	.byte	0xff
	.zero		1


	//   ....[127]....
        /*08f4*/ 	.word	0x00008750
        /*08f8*/ 	.word	0x00000000
        /*08fc*/ 	.word	0x00000040
        /*0900*/ 	.short	0x010a
        /*0902*/ 	.byte	0xff
	.zero		1


	//   ....[128]....
        /*0904*/ 	.word	0x000087a0
        /*0908*/ 	.word	0x00000035
        /*090c*/ 	.word	0x000000a0
        /*0910*/ 	.short	0x010a
        /*0912*/ 	.byte	0xff
	.zero		1


	//   ....[129]....
        /*0914*/ 	.word	0x000087f0
        /*0918*/ 	.word	0x00000003
        /*091c*/ 	.word	0x00000040
        /*0920*/ 	.short	0x010a
        /*0922*/ 	.byte	0xff
	.zero		1


	//----- nvinfo : EIATTR_NUM_MBARRIERS
	.align		4
.L_47:
        /*0924*/ 	.byte	0x03, 0x38
        /*0926*/ 	.short	0x0021


	//----- nvinfo : EIATTR_EXIT_INSTR_OFFSETS
	.align		4
        /*0928*/ 	.byte	0x04, 0x1c
        /*092a*/ 	.short	(.L_49 - .L_48)


	//   ....[0]....
.L_48:
        /*092c*/ 	.word	0x00002bb0


	//   ....[1]....
        /*0930*/ 	.word	0x000030c0


	//   ....[2]....
        /*0934*/ 	.word	0x00003120


	//   ....[3]....
        /*0938*/ 	.word	0x000044b0


	//   ....[4]....
        /*093c*/ 	.word	0x000055a0


	//   ....[5]....
        /*0940*/ 	.word	0x000055e0


	//   ....[6]....
        /*0944*/ 	.word	0x00007be0


	//   ....[7]....
        /*0948*/ 	.word	0x00007c60


	//   ....[8]....
        /*094c*/ 	.word	0x00007c90


	//   ....[9]....
        /*0950*/ 	.word	0x00007d10


	//----- nvinfo : EIATTR_MAX_THREADS
	.align		4
.L_49:
        /*0954*/ 	.byte	0x04, 0x05
        /*0956*/ 	.short	(.L_51 - .L_50)
.L_50:
        /*0958*/ 	.word	0x00000100
        /*095c*/ 	.word	0x00000001
        /*0960*/ 	.word	0x00000001


	//----- nvinfo : EIATTR_CRS_STACK_SIZE
	.align		4
.L_51:
        /*0964*/ 	.byte	0x04, 0x1e
        /*0966*/ 	.short	(.L_53 - .L_52)
.L_52:
        /*0968*/ 	.word	0x00000000


	//----- nvinfo : EIATTR_CBANK_PARAM_SIZE
	.align		4
.L_53:
        /*096c*/ 	.byte	0x03, 0x19
        /*096e*/ 	.short	0x0800


	//----- nvinfo : EIATTR_PARAM_CBANK
	.align		4
        /*0970*/ 	.byte	0x04, 0x0a
        /*0972*/ 	.short	(.L_55 - .L_54)
	.align		4
.L_54:
        /*0974*/ 	.word	index@(.nv.constant0._ZN7cutlass13device_kernelINS_4gemm6kernel13GemmUniversalIN4cute5tupleIJiiiiEEENS1_10collective13CollectiveMmaINS1_35MainloopSm100TmaUmmaWarpSpecializedILi4ELi2ELi4ENS5_IJNS4_1CILi2EEESB_NSA_ILi1EEEEEEEENS5_IJNSA_ILi128EEENSA_ILi64EEESG_EEENS_6half_tENS5_IJlSC_lEEESI_SJ_NS4_8TiledMMAINS4_8MMA_AtomIJNS4_26SM100_MMA_F16BF16_2x1SM_SSISI_SI_fLi128ELi64ELNS4_4UMMA5MajorE0ELSO_0ELNSN_7ScaleInE0ELSP_0EEEEEENS4_6LayoutINS5_IJSC_SC_SC_EEENS5_IJNSA_ILi0EEESU_SU_EEEEENS5_IJNS4_10UnderscoreESX_SX_EEEEENS4_28SM100_TMA_2SM_LOAD_MULTICASTENS4_14ComposedLayoutINS4_7SwizzleILi3ELi4ELi3EEENS4_18smem_ptr_flag_bitsILi16EEENSS_INS5_IJNSA_ILi8EEESG_EEENS5_IJSG_SC_EEEEEEEvNS4_8identityENS4_18SM100_TMA_2SM_LOADES1A_vS1B_EENS_8epilogue10collective18CollectiveEpilogueINS1E_23Sm100TmaWarpSpecializedILi3ELi2ELi16ELb1ELb0EEEJNS5_IJSG_SG_SG_EEENS5_IJNSS_ISG_SC_EENSS_INS5_IJNSA_ILi16EEESB_EEENS5_IJSC_NSA_ILi32EEEEEEEEEEESI_SJ_SI_SJ_NS1E_6fusion15FusionCallbacksIS1I_NS1R_17LinearCombinationISI_fSI_fLNS_15FloatRoundStyleE2EEES1J_S1Q_JEEENS4_5SM1004TMEM4LOAD26SM100_TMEM_LOAD_32dp32b16xENS4_13SM90_TMA_LOADENS11_INS12_ILi1ELi4ELi3EEES15_NSS_INS5_IJS16_S1L_EEENS5_IJS1L_SC_EEEEEEENS4_39AutoVectorizingCopyWithAssumedAlignmentILi128EEENS4_14SM90_TMA_STOREES26_S28_S28_EEEvvEEEEvNT_6ParamsE)
        /*0978*/ 	.short	0x0380
        /*097a*/ 	.short	0x0800


	//----- nvinfo : EIATTR_SW_WAR
	.align		4
.L_55:
        /*097c*/ 	.byte	0x04, 0x36
        /*097e*/ 	.short	(.L_57 - .L_56)
.L_56:
        /*0980*/ 	.word	0x00000008
.L_57:


//--------------------- .nv.callgraph             --------------------------
	.section	.nv.callgraph,"",@"SHT_CUDA_CALLGRAPH"
	.align	4
	.sectionentsize	8
	.align		4
        /*0000*/ 	.word	0x00000000
	.align		4
        /*0004*/ 	.word	0xffffffff
	.align		4
        /*0008*/ 	.word	index@(_ZN7cutlass13device_kernelINS_4gemm6kernel13GemmUniversalIN4cute5tupleIJiiiiEEENS1_10collective13CollectiveMmaINS1_35MainloopSm100TmaUmmaWarpSpecializedILi4ELi2ELi4ENS5_IJNS4_1CILi2EEESB_NSA_ILi1EEEEEEEENS5_IJNSA_ILi128EEENSA_ILi64EEESG_EEENS_6half_tENS5_IJlSC_lEEESI_SJ_NS4_8TiledMMAINS4_8MMA_AtomIJNS4_26SM100_MMA_F16BF16_2x1SM_SSISI_SI_fLi128ELi64ELNS4_4UMMA5MajorE0ELSO_0ELNSN_7ScaleInE0ELSP_0EEEEEENS4_6LayoutINS5_IJSC_SC_SC_EEENS5_IJNSA_ILi0EEESU_SU_EEEEENS5_IJNS4_10UnderscoreESX_SX_EEEEENS4_28SM100_TMA_2SM_LOAD_MULTICASTENS4_14ComposedLayoutINS4_7SwizzleILi3ELi4ELi3EEENS4_18smem_ptr_flag_bitsILi16EEENSS_INS5_IJNSA_ILi8EEESG_EEENS5_IJSG_SC_EEEEEEEvNS4_8identityENS4_18SM100_TMA_2SM_LOADES1A_vS1B_EENS_8epilogue10collective18CollectiveEpilogueINS1E_23Sm100TmaWarpSpecializedILi3ELi2ELi16ELb1ELb0EEEJNS5_IJSG_SG_SG_EEENS5_IJNSS_ISG_SC_EENSS_INS5_IJNSA_ILi16EEESB_EEENS5_IJSC_NSA_ILi32EEEEEEEEEEESI_SJ_SI_SJ_NS1E_6fusion15FusionCallbacksIS1I_NS1R_17LinearCombinationISI_fSI_fLNS_15FloatRoundStyleE2EEES1J_S1Q_JEEENS4_5SM1004TMEM4LOAD26SM100_TMEM_LOAD_32dp32b16xENS4_13SM90_TMA_LOADENS11_INS12_ILi1ELi4ELi3EEES15_NSS_INS5_IJS16_S1L_EEENS5_IJS1L_SC_EEEEEEENS4_39AutoVectorizingCopyWithAssumedAlignmentILi128EEENS4_14SM90_TMA_STOREES26_S28_S28_EEEvvEEEEvNT_6ParamsE)
	.align		4
        /*000c*/ 	.word	index@(__assertfail)
	.align		4
        /*0010*/ 	.word	0x00000000
	.align		4
        /*0014*/ 	.word	0xfffffffe
	.align		4
        /*0018*/ 	.word	0x00000000
	.align		4
        /*001c*/ 	.word	0xfffffffd
	.align		4
        /*0020*/ 	.word	0x00000000
	.align		4
        /*0024*/ 	.word	0xfffffffc


//--------------------- .nv.constant4             --------------------------
	.section	.nv.constant4,"a",@progbits
	.align	8
	.align		8
.nv.constant4:
        /*0000*/ 	.dword	__assertfail
	.align		8
        /*0008*/ 	.dword	__unnamed_1
	.align		8
        /*0010*/ 	.dword	__unnamed_2
	.align		8
        /*0018*/ 	.dword	_ZN39_INTERNAL_48c19abf_4_k_cu_d0c15e04_73054cuda3std3__45__cpo5beginE
	.align		8
        /*0020*/ 	.dword	_ZN39_INTERNAL_48c19abf_4_k_cu_d0c15e04_73054cuda3std3__45__cpo3endE
	.align		8
        /*0028*/ 	.dword	_ZN39_INTERNAL_48c19abf_4_k_cu_d0c15e04_73054cuda3std3__45__cpo6cbeginE
	.align		8
        /*0030*/ 	.dword	_ZN39_INTERNAL_48c19abf_4_k_cu_d0c15e04_73054cuda3std3__45__cpo4cendE
	.align		8
        /*0038*/ 	.dword	_ZN39_INTERNAL_48c19abf_4_k_cu_d0c15e04_73054cuda3std3__441_GLOBAL__N__48c19abf_4_k_cu_d0c15e04_73056ignoreE
	.align		8
        /*0040*/ 	.dword	_ZN39_INTERNAL_48c19abf_4_k_cu_d0c15e04_73054cuda3std3__419piecewise_constructE
	.align		8
        /*0048*/ 	.dword	_ZN39_INTERNAL_48c19abf_4_k_cu_d0c15e04_73054cuda3std3__48in_placeE
	.align		8
        /*0050*/ 	.dword	_ZN39_INTERNAL_48c19abf_4_k_cu_d0c15e04_73054cuda3std6ranges3__45__cpo4swapE
	.align		8
        /*0058*/ 	.dword	_ZN39_INTERNAL_48c19abf_4_k_cu_d0c15e04_73054cuda3std6ranges3__45__cpo9iter_moveE
	.align		8
        /*0060*/ 	.dword	_ZN39_INTERNAL_48c19abf_4_k_cu_d0c15e04_73054cute7productE
	.align		8
        /*0068*/ 	.dword	_ZN39_INTERNAL_48c19abf_4_k_cu_d0c15e04_73054cute1_E
	.align		8
        /*0070*/ 	.dword	$str$25
	.align		8
        /*0078*/ 	.dword	$str$26
	.align		8
        /*0080*/ 	.dword	$str$27
	.align		8
        /*0088*/ 	.dword	$str$28


//--------------------- .text._ZN7cutlass13device_kernelINS_4gemm6kernel13GemmUniversalIN4cute5tupleIJiiiiEEENS1_10collective13CollectiveMmaINS1_35MainloopSm100TmaUmmaWarpSpecializedILi4ELi2ELi4ENS5_IJNS4_1CILi2EEESB_NSA_ILi1EEEEEEEENS5_IJNSA_ILi128EEENSA_ILi64EEESG_EEENS_6half_tENS5_IJlSC_lEEESI_SJ_NS4_8TiledMMAINS4_8MMA_AtomIJNS4_26SM100_MMA_F16BF16_2x1SM_SSISI_SI_fLi128ELi64ELNS4_4UMMA5MajorE0ELSO_0ELNSN_7ScaleInE0ELSP_0EEEEEENS4_6LayoutINS5_IJSC_SC_SC_EEENS5_IJNSA_ILi0EEESU_SU_EEEEENS5_IJNS4_10UnderscoreESX_SX_EEEEENS4_28SM100_TMA_2SM_LOAD_MULTICASTENS4_14ComposedLayoutINS4_7SwizzleILi3ELi4ELi3EEENS4_18smem_ptr_flag_bitsILi16EEENSS_INS5_IJNSA_ILi8EEESG_EEENS5_IJSG_SC_EEEEEEEvNS4_8identityENS4_18SM100_TMA_2SM_LOADES1A_vS1B_EENS_8epilogue10collective18CollectiveEpilogueINS1E_23Sm100TmaWarpSpecializedILi3ELi2ELi16ELb1ELb0EEEJNS5_IJSG_SG_SG_EEENS5_IJNSS_ISG_SC_EENSS_INS5_IJNSA_ILi16EEESB_EEENS5_IJSC_NSA_ILi32EEEEEEEEEEESI_SJ_SI_SJ_NS1E_6fusion15FusionCallbacksIS1I_NS1R_17LinearCombinationISI_fSI_fLNS_15FloatRoundStyleE2EEES1J_S1Q_JEEENS4_5SM1004TMEM4LOAD26SM100_TMEM_LOAD_32dp32b16xENS4_13SM90_TMA_LOADENS11_INS12_ILi1ELi4ELi3EEES15_NSS_INS5_IJS16_S1L_EEENS5_IJS1L_SC_EEEEEEENS4_39AutoVectorizingCopyWithAssumedAlignmentILi128EEENS4_14SM90_TMA_STOREES26_S28_S28_EEEvvEEEEvNT_6ParamsE --------------------------
	.section	.text._ZN7cutlass13device_kernelINS_4gemm6kernel13GemmUniversalIN4cute5tupleIJiiiiEEENS1_10collective13CollectiveMmaINS1_35MainloopSm100TmaUmmaWarpSpecializedILi4ELi2ELi4ENS5_IJNS4_1CILi2EEESB_NSA_ILi1EEEEEEEENS5_IJNSA_ILi128EEENSA_ILi64EEESG_EEENS_6half_tENS5_IJlSC_lEEESI_SJ_NS4_8TiledMMAINS4_8MMA_AtomIJNS4_26SM100_MMA_F16BF16_2x1SM_SSISI_SI_fLi128ELi64ELNS4_4UMMA5MajorE0ELSO_0ELNSN_7ScaleInE0ELSP_0EEEEEENS4_6LayoutINS5_IJSC_SC_SC_EEENS5_IJNSA_ILi0EEESU_SU_EEEEENS5_IJNS4_10UnderscoreESX_SX_EEEEENS4_28SM100_TMA_2SM_LOAD_MULTICASTENS4_14ComposedLayoutINS4_7SwizzleILi3ELi4ELi3EEENS4_18smem_ptr_flag_bitsILi16EEENSS_INS5_IJNSA_ILi8EEESG_EEENS5_IJSG_SC_EEEEEEEvNS4_8identityENS4_18SM100_TMA_2SM_LOADES1A_vS1B_EENS_8epilogue10collective18CollectiveEpilogueINS1E_23Sm100TmaWarpSpecializedILi3ELi2ELi16ELb1ELb0EEEJNS5_IJSG_SG_SG_EEENS5_IJNSS_ISG_SC_EENSS_INS5_IJNSA_ILi16EEESB_EEENS5_IJSC_NSA_ILi32EEEEEEEEEEESI_SJ_SI_SJ_NS1E_6fusion15FusionCallbacksIS1I_NS1R_17LinearCombinationISI_fSI_fLNS_15FloatRoundStyleE2EEES1J_S1Q_JEEENS4_5SM1004TMEM4LOAD26SM100_TMEM_LOAD_32dp32b16xENS4_13SM90_TMA_LOADENS11_INS12_ILi1ELi4ELi3EEES15_NSS_INS5_IJS16_S1L_EEENS5_IJS1L_SC_EEEEEEENS4_39AutoVectorizingCopyWithAssumedAlignmentILi128EEENS4_14SM90_TMA_STOREES26_S28_S28_EEEvvEEEEvNT_6ParamsE,"ax",@progbits
	.align	128
.text._ZN7cutlass13device_kernelINS_4gemm6kernel13GemmUniversalIN4cute5tupleIJiiiiEEENS1_10collective13CollectiveMmaINS1_35MainloopSm100TmaUmmaWarpSpecializedILi4ELi2ELi4ENS5_IJNS4_1CILi2EEESB_NSA_ILi1EEEEEEEENS5_IJNSA_ILi128EEENSA_ILi64EEESG_EEENS_6half_tENS5_IJlSC_lEEESI_SJ_NS4_8TiledMMAINS4_8MMA_AtomIJNS4_26SM100_MMA_F16BF16_2x1SM_SSISI_SI_fLi128ELi64ELNS4_4UMMA5MajorE0ELSO_0ELNSN_7ScaleInE0ELSP_0EEEEEENS4_6LayoutINS5_IJSC_SC_SC_EEENS5_IJNSA_ILi0EEESU_SU_EEEEENS5_IJNS4_10UnderscoreESX_SX_EEEEENS4_28SM100_TMA_2SM_LOAD_MULTICASTENS4_14ComposedLayoutINS4_7SwizzleILi3ELi4ELi3EEENS4_18smem_ptr_flag_bitsILi16EEENSS_INS5_IJNSA_ILi8EEESG_EEENS5_IJSG_SC_EEEEEEEvNS4_8identityENS4_18SM100_TMA_2SM_LOADES1A_vS1B_EENS_8epilogue10collective18CollectiveEpilogueINS1E_23Sm100TmaWarpSpecializedILi3ELi2ELi16ELb1ELb0EEEJNS5_IJSG_SG_SG_EEENS5_IJNSS_ISG_SC_EENSS_INS5_IJNSA_ILi16EEESB_EEENS5_IJSC_NSA_ILi32EEEEEEEEEEESI_SJ_SI_SJ_NS1E_6fusion15FusionCallbacksIS1I_NS1R_17LinearCombinationISI_fSI_fLNS_15FloatRoundStyleE2EEES1J_S1Q_JEEENS4_5SM1004TMEM4LOAD26SM100_TMEM_LOAD_32dp32b16xENS4_13SM90_TMA_LOADENS11_INS12_ILi1ELi4ELi3EEES15_NSS_INS5_IJS16_S1L_EEENS5_IJS1L_SC_EEEEEEENS4_39AutoVectorizingCopyWithAssumedAlignmentILi128EEENS4_14SM90_TMA_STOREES26_S28_S28_EEEvvEEEEvNT_6ParamsE:
        .type           _ZN7cutlass13device_kernelINS_4gemm6kernel13GemmUniversalIN4cute5tupleIJiiiiEEENS1_10collective13CollectiveMmaINS1_35MainloopSm100TmaUmmaWarpSpecializedILi4ELi2ELi4ENS5_IJNS4_1CILi2EEESB_NSA_ILi1EEEEEEEENS5_IJNSA_ILi128EEENSA_ILi64EEESG_EEENS_6half_tENS5_IJlSC_lEEESI_SJ_NS4_8TiledMMAINS4_8MMA_AtomIJNS4_26SM100_MMA_F16BF16_2x1SM_SSISI_SI_fLi128ELi64ELNS4_4UMMA5MajorE0ELSO_0ELNSN_7ScaleInE0ELSP_0EEEEEENS4_6LayoutINS5_IJSC_SC_SC_EEENS5_IJNSA_ILi0EEESU_SU_EEEEENS5_IJNS4_10UnderscoreESX_SX_EEEEENS4_28SM100_TMA_2SM_LOAD_MULTICASTENS4_14ComposedLayoutINS4_7SwizzleILi3ELi4ELi3EEENS4_18smem_ptr_flag_bitsILi16EEENSS_INS5_IJNSA_ILi8EEESG_EEENS5_IJSG_SC_EEEEEEEvNS4_8identityENS4_18SM100_TMA_2SM_LOADES1A_vS1B_EENS_8epilogue10collective18CollectiveEpilogueINS1E_23Sm100TmaWarpSpecializedILi3ELi2ELi16ELb1ELb0EEEJNS5_IJSG_SG_SG_EEENS5_IJNSS_ISG_SC_EENSS_INS5_IJNSA_ILi16EEESB_EEENS5_IJSC_NSA_ILi32EEEEEEEEEEESI_SJ_SI_SJ_NS1E_6fusion15FusionCallbacksIS1I_NS1R_17LinearCombinationISI_fSI_fLNS_15FloatRoundStyleE2EEES1J_S1Q_JEEENS4_5SM1004TMEM4LOAD26SM100_TMEM_LOAD_32dp32b16xENS4_13SM90_TMA_LOADENS11_INS12_ILi1ELi4ELi3EEES15_NSS_INS5_IJS16_S1L_EEENS5_IJS1L_SC_EEEEEEENS4_39AutoVectorizingCopyWithAssumedAlignmentILi128EEENS4_14SM90_TMA_STOREES26_S28_S28_EEEvvEEEEvNT_6ParamsE,@function
        .size           _ZN7cutlass13device_kernelINS_4gemm6kernel13GemmUniversalIN4cute5tupleIJiiiiEEENS1_10collective13CollectiveMmaINS1_35MainloopSm100TmaUmmaWarpSpecializedILi4ELi2ELi4ENS5_IJNS4_1CILi2EEESB_NSA_ILi1EEEEEEEENS5_IJNSA_ILi128EEENSA_ILi64EEESG_EEENS_6half_tENS5_IJlSC_lEEESI_SJ_NS4_8TiledMMAINS4_8MMA_AtomIJNS4_26SM100_MMA_F16BF16_2x1SM_SSISI_SI_fLi128ELi64ELNS4_4UMMA5MajorE0ELSO_0ELNSN_7ScaleInE0ELSP_0EEEEEENS4_6LayoutINS5_IJSC_SC_SC_EEENS5_IJNSA_ILi0EEESU_SU_EEEEENS5_IJNS4_10UnderscoreESX_SX_EEEEENS4_28SM100_TMA_2SM_LOAD_MULTICASTENS4_14ComposedLayoutINS4_7SwizzleILi3ELi4ELi3EEENS4_18smem_ptr_flag_bitsILi16EEENSS_INS5_IJNSA_ILi8EEESG_EEENS5_IJSG_SC_EEEEEEEvNS4_8identityENS4_18SM100_TMA_2SM_LOADES1A_vS1B_EENS_8epilogue10collective18CollectiveEpilogueINS1E_23Sm100TmaWarpSpecializedILi3ELi2ELi16ELb1ELb0EEEJNS5_IJSG_SG_SG_EEENS5_IJNSS_ISG_SC_EENSS_INS5_IJNSA_ILi16EEESB_EEENS5_IJSC_NSA_ILi32EEEEEEEEEEESI_SJ_SI_SJ_NS1E_6fusion15FusionCallbacksIS1I_NS1R_17LinearCombinationISI_fSI_fLNS_15FloatRoundStyleE2EEES1J_S1Q_JEEENS4_5SM1004TMEM4LOAD26SM100_TMEM_LOAD_32dp32b16xENS4_13SM90_TMA_LOADENS11_INS12_ILi1ELi4ELi3EEES15_NSS_INS5_IJS16_S1L_EEENS5_IJS1L_SC_EEEEEEENS4_39AutoVectorizingCopyWithAssumedAlignmentILi128EEENS4_14SM90_TMA_STOREES26_S28_S28_EEEvvEEEEvNT_6ParamsE,(.L_x_175 - _ZN7cutlass13device_kernelINS_4gemm6kernel13GemmUniversalIN4cute5tupleIJiiiiEEENS1_10collective13CollectiveMmaINS1_35MainloopSm100TmaUmmaWarpSpecializedILi4ELi2ELi4ENS5_IJNS4_1CILi2EEESB_NSA_ILi1EEEEEEEENS5_IJNSA_ILi128EEENSA_ILi64EEESG_EEENS_6half_tENS5_IJlSC_lEEESI_SJ_NS4_8TiledMMAINS4_8MMA_AtomIJNS4_26SM100_MMA_F16BF16_2x1SM_SSISI_SI_fLi128ELi64ELNS4_4UMMA5MajorE0ELSO_0ELNSN_7ScaleInE0ELSP_0EEEEEENS4_6LayoutINS5_IJSC_SC_SC_EEENS5_IJNSA_ILi0EEESU_SU_EEEEENS5_IJNS4_10UnderscoreESX_SX_EEEEENS4_28SM100_TMA_2SM_LOAD_MULTICASTENS4_14ComposedLayoutINS4_7SwizzleILi3ELi4ELi3EEENS4_18smem_ptr_flag_bitsILi16EEENSS_INS5_IJNSA_ILi8EEESG_EEENS5_IJSG_SC_EEEEEEEvNS4_8identityENS4_18SM100_TMA_2SM_LOADES1A_vS1B_EENS_8epilogue10collective18CollectiveEpilogueINS1E_23Sm100TmaWarpSpecializedILi3ELi2ELi16ELb1ELb0EEEJNS5_IJSG_SG_SG_EEENS5_IJNSS_ISG_SC_EENSS_INS5_IJNSA_ILi16EEESB_EEENS5_IJSC_NSA_ILi32EEEEEEEEEEESI_SJ_SI_SJ_NS1E_6fusion15FusionCallbacksIS1I_NS1R_17LinearCombinationISI_fSI_fLNS_15FloatRoundStyleE2EEES1J_S1Q_JEEENS4_5SM1004TMEM4LOAD26SM100_TMEM_LOAD_32dp32b16xENS4_13SM90_TMA_LOADENS11_INS12_ILi1ELi4ELi3EEES15_NSS_INS5_IJS16_S1L_EEENS5_IJS1L_SC_EEEEEEENS4_39AutoVectorizingCopyWithAssumedAlignmentILi128EEENS4_14SM90_TMA_STOREES26_S28_S28_EEEvvEEEEvNT_6ParamsE)
        .other          _ZN7cutlass13device_kernelINS_4gemm6kernel13GemmUniversalIN4cute5tupleIJiiiiEEENS1_10collective13CollectiveMmaINS1_35MainloopSm100TmaUmmaWarpSpecializedILi4ELi2ELi4ENS5_IJNS4_1CILi2EEESB_NSA_ILi1EEEEEEEENS5_IJNSA_ILi128EEENSA_ILi64EEESG_EEENS_6half_tENS5_IJlSC_lEEESI_SJ_NS4_8TiledMMAINS4_8MMA_AtomIJNS4_26SM100_MMA_F16BF16_2x1SM_SSISI_SI_fLi128ELi64ELNS4_4UMMA5MajorE0ELSO_0ELNSN_7ScaleInE0ELSP_0EEEEEENS4_6LayoutINS5_IJSC_SC_SC_EEENS5_IJNSA_ILi0EEESU_SU_EEEEENS5_IJNS4_10UnderscoreESX_SX_EEEEENS4_28SM100_TMA_2SM_LOAD_MULTICASTENS4_14ComposedLayoutINS4_7SwizzleILi3ELi4ELi3EEENS4_18smem_ptr_flag_bitsILi16EEENSS_INS5_IJNSA_ILi8EEESG_EEENS5_IJSG_SC_EEEEEEEvNS4_8identityENS4_18SM100_TMA_2SM_LOADES1A_vS1B_EENS_8epilogue10collective18CollectiveEpilogueINS1E_23Sm100TmaWarpSpecializedILi3ELi2ELi16ELb1ELb0EEEJNS5_IJSG_SG_SG_EEENS5_IJNSS_ISG_SC_EENSS_INS5_IJNSA_ILi16EEESB_EEENS5_IJSC_NSA_ILi32EEEEEEEEEEESI_SJ_SI_SJ_NS1E_6fusion15FusionCallbacksIS1I_NS1R_17LinearCombinationISI_fSI_fLNS_15FloatRoundStyleE2EEES1J_S1Q_JEEENS4_5SM1004TMEM4LOAD26SM100_TMEM_LOAD_32dp32b16xENS4_13SM90_TMA_LOADENS11_INS12_ILi1ELi4ELi3EEES15_NSS_INS5_IJS16_S1L_EEENS5_IJS1L_SC_EEEEEEENS4_39AutoVectorizingCopyWithAssumedAlignmentILi128EEENS4_14SM90_TMA_STOREES26_S28_S28_EEEvvEEEEvNT_6ParamsE,@"STO_CUDA_ENTRY STV_DEFAULT"
_ZN7cutlass13device_kernelINS_4gemm6kernel13GemmUniversalIN4cute5tupleIJiiiiEEENS1_10collective13CollectiveMmaINS1_35MainloopSm100TmaUmmaWarpSpecializedILi4ELi2ELi4ENS5_IJNS4_1CILi2EEESB_NSA_ILi1EEEEEEEENS5_IJNSA_ILi128EEENSA_ILi64EEESG_EEENS_6half_tENS5_IJlSC_lEEESI_SJ_NS4_8TiledMMAINS4_8MMA_AtomIJNS4_26SM100_MMA_F16BF16_2x1SM_SSISI_SI_fLi128ELi64ELNS4_4UMMA5MajorE0ELSO_0ELNSN_7ScaleInE0ELSP_0EEEEEENS4_6LayoutINS5_IJSC_SC_SC_EEENS5_IJNSA_ILi0EEESU_SU_EEEEENS5_IJNS4_10UnderscoreESX_SX_EEEEENS4_28SM100_TMA_2SM_LOAD_MULTICASTENS4_14ComposedLayoutINS4_7SwizzleILi3ELi4ELi3EEENS4_18smem_ptr_flag_bitsILi16EEENSS_INS5_IJNSA_ILi8EEESG_EEENS5_IJSG_SC_EEEEEEEvNS4_8identityENS4_18SM100_TMA_2SM_LOADES1A_vS1B_EENS_8epilogue10collective18CollectiveEpilogueINS1E_23Sm100TmaWarpSpecializedILi3ELi2ELi16ELb1ELb0EEEJNS5_IJSG_SG_SG_EEENS5_IJNSS_ISG_SC_EENSS_INS5_IJNSA_ILi16EEESB_EEENS5_IJSC_NSA_ILi32EEEEEEEEEEESI_SJ_SI_SJ_NS1E_6fusion15FusionCallbacksIS1I_NS1R_17LinearCombinationISI_fSI_fLNS_15FloatRoundStyleE2EEES1J_S1Q_JEEENS4_5SM1004TMEM4LOAD26SM100_TMEM_LOAD_32dp32b16xENS4_13SM90_TMA_LOADENS11_INS12_ILi1ELi4ELi3EEES15_NSS_INS5_IJS16_S1L_EEENS5_IJS1L_SC_EEEEEEENS4_39AutoVectorizingCopyWithAssumedAlignmentILi128EEENS4_14SM90_TMA_STOREES26_S28_S28_EEEvvEEEEvNT_6ParamsE:
[----:B------:R-:W1:Y:S01]  /*0000*/  LDC R1, c[0x0][0x37c] ;  /* 0x0000df00ff017b82 */ /* 0x000e620000000800 */
[----:B------:R-:W2:Y:S01]  /*0010*/  S2R R58, SR_TID.X ;  /* 0x00000000003a7919 */ /* 0x000ea20000002100 */
[----:B------:R-:W3:Y:S06]  /*0020*/  LDCU.64 UR8, c[0x0][0x890] ;  /* 0x00011200ff0877ac */ /* 0x000eec0008000a00 */
[----:B------:R-:W4:Y:S01]  /*0030*/  S2UR UR4, SR_CgaCtaId ;  /* 0x00000000000479c3 */ /* 0x000f220000008800 */
[----:B------:R-:W-:Y:S02]  /*0040*/  PRMT R46, RZ, 0x7610, R46 ;  /* 0x00007610ff2e7816 */ /* 0x000fe4000000002e */
[----:B------:R-:W-:Y:S01]  /*0050*/  ELECT P1, URZ, PT ;  /* 0x0000000000ff782f */ /* 0x000fe20003820000 */
[----:B---3--:R-:W-:-:S04]  /*0060*/  UISETP.NE.U32.AND UP0, UPT, UR8, URZ, UPT ;  /* 0x000000ff0800728c */ /* 0x008fc8000bf05070 */
[----:B------:R-:W-:Y:S02]  /*0070*/  UISETP.NE.AND.EX UP0, UPT, UR9, URZ, UPT, UP0 ;  /* 0x000000ff0900728c */ /* 0x000fe4000bf05300 */
[----:B----4-:R-:W-:Y:S02]  /*0080*/  ULOP3.LUT UR46, UR4, 0x1, URZ, 0xc0, !UPT ;  /* 0x00000001042e7892 */ /* 0x010fe4000f8ec0ff */
[----:B------:R-:W-:Y:S01]  /*0090*/  ULOP3.LUT UR45, UR4, 0x1, URZ, 0x3c, !UPT ;  /* 0x00000001042d7892 */ /* 0x000fe2000f8e3cff */
[----:B--2---:R-:W-:-:S05]  /*00a0*/  SHF.R.U32.HI R47, RZ, 0x5, R58 ;  /* 0x00000005ff2f7819 */ /* 0x004fca000001163a */
[----:B------:R-:W2:Y:S02]  /*00b0*/  SHFL.IDX PT, R0, R47, RZ, 0x1f ;  /* 0x00001fff2f007589 */ /* 0x000ea400000e0000 */
[----:B--2---:R-:W-:Y:S01]  /*00c0*/  R2UR UR13, R0 ;  /* 0x00000000000d72ca */ /* 0x004fe200000e0000 */
[----:B-1----:R-:W-:-:S14]  /*00d0*/  BRA.U UP0, `(.L_x_0) ;  /* 0x0000000100307547 */ /* 0x002fdc000b800000 */
[----:B------:R-:W1:Y:S02]  /*00e0*/  LDCU.64 UR4, c[0x0][0x888] ;  /* 0x00011100ff0477ac */ /* 0x000e640008000a00 */
[----:B-1----:R-:W-:-:S04]  /*00f0*/  UISETP.NE.U32.AND UP0, UPT, UR4, URZ, UPT ;  /* 0x000000ff0400728c */ /* 0x002fc8000bf05070 */
[----:B------:R-:W-:-:S09]  /*0100*/  UISETP.NE.AND.EX UP0, UPT, UR5, URZ, UPT, UP0 ;  /* 0x000000ff0500728c */ /* 0x000fd2000bf05300 */
[----:B------:R-:W-:Y:S05]  /*0110*/  BRA.U !UP0, `(.L_x_1) ;  /* 0x0000000108147547 */ /* 0x000fea000b800000 */
[----:B------:R-:W1:Y:S01]  /*0120*/  LDC.64 R26, c[0x0][0x888] ;  /* 0x00022200ff1a7b82 */ /* 0x000e620000000a00 */
[----:B------:R-:W1:Y:S02]  /*0130*/  LDCU.64 UR4, c[0x0][0x358] ;  /* 0x00006b00ff0477ac */ /* 0x000e640008000a00 */
[----:B-1----:R1:W5:Y:S01]  /*0140*/  LDG.E R26, desc[UR4][R26.64] ;  /* 0x000000041a1a7981 */ /* 0x002362000c1e1900 */
[----:B------:R-:W-:Y:S01]  /*0150*/  HFMA2 R46, -RZ, RZ, 0, 5.9604644775390625e-08 ;  /* 0x00000001ff2e7431 */ /* 0x000fe200000001ff */
[----:B------:R-:W-:Y:S05]  /*0160*/  BRA `(.L_x_0) ;  /* 0x00000000000c7947 */ /* 0x000fea0003800000 */
.L_x_1:
[----:B------:R-:W1:Y:S01]  /*0170*/  LDCU UR4, c[0x0][0x880] ;  /* 0x00011000ff0477ac */ /* 0x000e620008000800 */
[----:B------:R-:W-:Y:S01]  /*0180*/  HFMA2 R46, -RZ, RZ, 0, 5.9604644775390625e-08 ;  /* 0x00000001ff2e7431 */ /* 0x000fe200000001ff */
[----:B-1----:R-:W-:-:S07]  /*0190*/  MOV R26, UR4 ;  /* 0x00000004001a7c02 */ /* 0x002fce0008000f00 */
.L_x_0:
[----:B------:R-:W2:Y:S02]  /*01a0*/  LDCU.64 UR4, c[0x0][0x8b0] ;  /* 0x00011600ff0477ac */ /* 0x000ea40008000a00 */
[----:B--2---:R-:W-:-:S04]  /*01b0*/  UISETP.NE.U32.AND UP0, UPT, UR4, URZ, UPT ;  /* 0x000000ff0400728c */ /* 0x004fc8000bf05070 */
[----:B------:R-:W-:-:S09]  /*01c0*/  UISETP.NE.AND.EX UP0, UPT, UR5, URZ, UPT, UP0 ;  /* 0x000000ff0500728c */ /* 0x000fd2000bf05300 */
[----:B------:R-:W-:Y:S05]  /*01d0*/  BRA.U UP0, `(.L_x_2) ;  /* 0x0000000100287547 */ /* 0x000fea000b800000 */
[----:B------:R-:W2:Y:S02]  /*01e0*/  LDCU.64 UR4, c[0x0][0x8a8] ;  /* 0x00011500ff0477ac */ /* 0x000ea40008000a00 */
[----:B--2---:R-:W-:-:S04]  /*01f0*/  UISETP.NE.U32.AND UP0, UPT, UR4, URZ, UPT ;  /* 0x000000ff0400728c */ /* 0x004fc8000bf05070 */
[----:B------:R-:W-:-:S09]  /*0200*/  UISETP.NE.AND.EX UP0, UPT, UR5, URZ, UPT, UP0 ;  /* 0x000000ff0500728c */ /* 0x000fd2000bf05300 */
[----:B------:R-:W-:Y:S05]  /*0210*/  BRA.U !UP0, `(.L_x_3) ;  /* 0x0000000108107547 */ /* 0x000fea000b800000 */
[----:B------:R-:W2:Y:S01]  /*0220*/  LDC.64 R24, c[0x0][0x8a8] ;  /* 0x00022a00ff187b82 */ /* 0x000ea20000000a00 */
[----:B------:R-:W2:Y:S02]  /*0230*/  LDCU.64 UR4, c[0x0][0x358] ;  /* 0x00006b00ff0477ac */ /* 0x000ea40008000a00 */
[----:B--2---:R2:W5:Y:S01]  /*0240*/  LDG.E R24, desc[UR4][R24.64] ;  /* 0x0000000418187981 */ /* 0x004562000c1e1900 */
[----:B------:R-:W-:Y:S05]  /*0250*/  BRA `(.L_x_2) ;  /* 0x0000000000087947 */ /* 0x000fea0003800000 */
.L_x_3:
[----:B------:R-:W2:Y:S02]  /*0260*/  LDCU UR4, c[0x0][0x8a0] ;  /* 0x00011400ff0477ac */ /* 0x000ea40008000800 */
[----:B--2---:R-:W-:Y:S02]  /*0270*/  MOV R24, UR4 ;  /* 0x0000000400187c02 */ /* 0x004fe40008000f00 */
.L_x_2:
[----:B------:R-:W-:Y:S01]  /*0280*/  IMAD.U32 R0, RZ, RZ, UR13 ;  /* 0x0000000dff007e24 */ /* 0x000fe2000f8e00ff */
[----:B------:R-:W-:Y:S04]  /*0290*/  BSSY.RECONVERGENT B0, `(.L_x_4) ;  /* 0x000000c000007945 */ /* 0x000fe80003800200 */
[C---:B------:R-:W-:Y:S02]  /*02a0*/  ISETP.NE.OR P2, PT, R0.reuse, 0x1, !P1 ;  /* 0x000000010000780c */ /* 0x040fe40004f45670 */
[----:B------:R-:W-:-:S11]  /*02b0*/  ISETP.NE.OR P0, PT, R0, 0x3, !P1 ;  /* 0x000000030000780c */ /* 0x000fd60004f05670 */
[----:B------:R-:W-:Y:S05]  /*02c0*/  @P2 BRA `(.L_x_5) ;  /* 0x0000000000202947 */ /* 0x000fea0003800000 */
[----:B------:R-:W3:Y:S02]  /*02d0*/  LDCU.64 UR4, c[0x0][0x348] ;  /* 0x00006900ff0477ac */ /* 0x000ee40008000a00 */
[----:B---3--:R-:W-:Y:S02]  /*02e0*/  UIADD3 UR6, UP1, UPT, UR4, 0x80, URZ ;  /* 0x0000008004067890 */ /* 0x008fe4000ff3e0ff */
[----:B------:R-:W-:Y:S02]  /*02f0*/  UIADD3 UR4, UP0, UPT, UR4, 0x180, URZ ;  /* 0x0000018004047890 */ /* 0x000fe4000ff1e0ff */
[----:B------:R-:W-:Y:S02]  /*0300*/  UIADD3.X UR7, UPT, UPT, URZ, UR5, URZ, UP1, !UPT ;  /* 0x00000005ff077290 */ /* 0x000fe40008ffe4ff */
[----:B------:R-:W-:-:S07]  /*0310*/  UIADD3.X UR5, UPT, UPT, URZ, UR5, URZ, UP0, !UPT ;  /* 0x00000005ff057290 */ /* 0x000fce00087fe4ff */
[----:B------:R3:W-:Y:S02]  /*0320*/  UTMACCTL.PF [UR6] ;  /* 0x00000000060079b9 */ /* 0x0007e40008040000 */
[----:B------:R3:W-:Y:S02]  /*0330*/  UTMACCTL.PF [UR4] ;  /* 0x00000000040079b9 */ /* 0x0007e40008040000 */
[----:B---3--:R-:W-:Y:S01]  /*0340*/  NOP ;  /* 0x0000000000007918 */ /* 0x008fe20000000000 */
.L_x_5:
[----:B------:R-:W-:Y:S05]  /*0350*/  BSYNC.RECONVERGENT B0 ;  /* 0x0000000000007941 */ /* 0x000fea0003800200 */
.L_x_4:
[----:B------:R-:W-:Y:S04]  /*0360*/  BSSY.RECONVERGENT B0, `(.L_x_6) ;  /* 0x000000a000007945 */ /* 0x000fe80003800200 */
        /* <DEDUP_REMOVED lines=9> */
.L_x_7:
[----:B------:R-:W-:Y:S05]  /*0400*/  BSYNC.RECONVERGENT B0 ;  /* 0x0000000000007941 */ /* 0x000fea0003800200 */
.L_x_6:
[----:B------:R-:W3:Y:S01]  /*0410*/  LDCU.64 UR4, c[0x0][0x888] ;  /* 0x00011100ff0477ac */ /* 0x000ee20008000a00 */
[----:B------:R-:W-:Y:S02]  /*0420*/  UISETP.EQ.U32.AND UP1, UPT, UR8, URZ, UPT ;  /* 0x000000ff0800728c */ /* 0x000fe4000bf22070 */
[----:B------:R-:W-:Y:S02]  /*0430*/  UPLOP3.LUT UP3, UPT, UPT, UPT, UPT, 0x80, 0x8 ;  /* 0x000000000008789c */ /* 0x000fe40003f6f070 */
[----:B---3--:R-:W-:-:S04]  /*0440*/  UISETP.NE.U32.AND UP0, UPT, UR4, URZ, UPT ;  /* 0x000000ff0400728c */ /* 0x008fc8000bf05070 */
[----:B------:R-:W-:-:S04]  /*0450*/  UISETP.NE.AND.EX UP0, UPT, UR5, URZ, UPT, UP0 ;  /* 0x000000ff0500728c */ /* 0x000fc8000bf05300 */
[----:B------:R-:W-:-:S04]  /*0460*/  UISETP.EQ.OR.EX UP2, UPT, UR9, URZ, !UP0, UP1 ;  /* 0x000000ff0900728c */ /* 0x000fc8000c742710 */
[----:B------:R-:W-:-:S06]  /*0470*/  UP2UR UR4, UPR, URZ, 0x4 ;  /* 0x00000004ff047883 */ /* 0x000fcc0008000000 */
[----:B------:R-:W-:Y:S01]  /*0480*/  MOV R52, UR4 ;  /* 0x0000000400347c02 */ /* 0x000fe20008000f00 */
[----:B------:R-:W-:Y:S06]  /*0490*/  BRA.U !UP2, `(.L_x_8) ;  /* 0x000000010a207547 */ /* 0x000fec000b800000 */
[----:B------:R-:W-:Y:S01]  /*04a0*/  UISETP.NE.U32.AND UP1, UPT, UR8, URZ, UPT ;  /* 0x000000ff0800728c */ /* 0x000fe2000bf25070 */
[----:B-----5:R-:W-:Y:S01]  /*04b0*/  FSETP.NEU.AND P0, PT, R26, RZ, PT ;  /* 0x000000ff1a00720b */ /* 0x020fe20003f0d000 */
[----:B------:R-:W-:Y:S02]  /*04c0*/  USEL UR4, URZ, 0xffffffff, UP0 ;  /* 0xffffffffff047887 */ /* 0x000fe40008000000 */
[----:B------:R-:W-:-:S10]  /*04d0*/  UISETP.NE.AND.EX UP1, UPT, UR9, URZ, UPT, UP1 ;  /* 0x000000ff0900728c */ /* 0x000fd4000bf25310 */
[----:B------:R-:W-:Y:S01]  /*04e0*/  VOTEU.ANY UP0, P0 ;  /* 0x0000000000ff7886 */ /* 0x000fe20000000100 */
[----:B------:R-:W-:-:S04]  /*04f0*/  @!UP1 USEL UR4, URZ, 0xffffffff, UP0 ;  /* 0xffffffffff049887 */ /* 0x000fc80008000000 */
[----:B------:R-:W-:-:S04]  /*0500*/  ULOP3.LUT UR4, UR4, 0x1, URZ, 0xc0, !UPT ;  /* 0x0000000104047892 */ /* 0x000fc8000f8ec0ff */
[----:B------:R-:W-:-:S11]  /*0510*/  UISETP.NE.U32.AND UP3, UPT, UR4, 0x1, UPT ;  /* 0x000000010400788c */ /* 0x000fd6000bf65070 */
.L_x_8:
[----:B------:R-:W3:Y:S01]  /*0520*/  SHFL.IDX PT, R0, R47, RZ, 0x1f ;  /* 0x00001fff2f007589 */ /* 0x000ee200000e0000 */
[----:B------:R-:W-:-:S04]  /*0530*/  UISETP.NE.AND UP0, UPT, UR13, 0x2, UPT ;  /* 0x000000020d00788c */ /* 0x000fc8000bf05270 */
[----:B------:R-:W-:Y:S02]  /*0540*/  UISETP.EQ.AND UP1, UPT, UR46, URZ, !UP0 ;  /* 0x000000ff2e00728c */ /* 0x000fe4000c722270 */
[----:B------:R-:W-:-:S04]  /*0550*/  USEL UR43, URZ, 0x1, UP0 ;  /* 0x00000001ff2b7887 */ /* 0x000fc80008000000 */
[----:B------:R-:W-:Y:S02]  /*0560*/  PLOP3.LUT P3, PT, P1, PT, UP1, 0x80, 0x8 ;  /* 0x000000000008781c */ /* 0x000fe40000f6f018 */
[----:B---3--:R-:W-:-:S13]  /*0570*/  ISETP.NE.AND P0, PT, R0, RZ, PT ;  /* 0x000000ff0000720c */ /* 0x008fda0003f05270 */
[----:B------:R-:W-:Y:S05]  /*0580*/  @P0 BRA `(.L_x_9) ;  /* 0x0000000000580947 */ /* 0x000fea0003800000 */
[----:B------:R-:W3:Y:S01]  /*0590*/  S2UR UR5, SR_CgaCtaId ;  /* 0x00000000000579c3 */ /* 0x000ee20000008800 */
[----:B------:R-:W-:Y:S01]  /*05a0*/  UMOV UR4, 0x400 ;  /* 0x0000040000047882 */ /* 0x000fe20000000000 */
[----:B------:R-:W-:Y:S01]  /*05b0*/  UMOV UR8, 0x1 ;  /* 0x0000000100087882 */ /* 0x000fe20000000000 */
[----:B------:R-:W-:Y:S01]  /*05c0*/  UMOV UR6, 0x2 ;  /* 0x0000000200067882 */ /* 0x000fe20000000000 */
[----:B------:R-:W-:-:S04]  /*05d0*/  UIADD3 UR8, UPT, UPT, -UR8, 0x100000, URZ ;  /* 0x0010000008087890 */ /* 0x000fc8000fffe1ff */
[----:B------:R-:W-:Y:S02]  /*05e0*/  USHF.L.U32 UR9, UR8, 0xb, URZ ;  /* 0x0000000b08097899 */ /* 0x000fe400080006ff */
[----:B------:R-:W-:Y:S02]  /*05f0*/  USHF.L.U32 UR8, UR8, 0x1, URZ ;  /* 0x0000000108087899 */ /* 0x000fe400080006ff */
[----:B------:R-:W-:-:S04]  /*0600*/  UIADD3 UR6, UPT, UPT, -UR6, 0x100000, URZ ;  /* 0x0010000006067890 */ /* 0x000fc8000fffe1ff */
[----:B------:R-:W-:Y:S02]  /*0610*/  USHF.L.U32 UR7, UR6, 0xb, URZ ;  /* 0x0000000b06077899 */ /* 0x000fe400080006ff */
[----:B------:R-:W-:Y:S01]  /*0620*/  USHF.L.U32 UR6, UR6, 0x1, URZ ;  /* 0x0000000106067899 */ /* 0x000fe200080006ff */
[----:B------:R-:W-:Y:S01]  /*0630*/  ELECT P0, URZ, PT ;  /* 0x0000000000ff782f */ /* 0x000fe20003800000 */
[----:B---3--:R-:W-:Y:S01]  /*0640*/  ULEA UR4, UR5, UR4, 0x18 ;  /* 0x0000000405047291 */ /* 0x008fe2000f8ec0ff */
[----:B------:R-:W3:Y:S11]  /*0650*/  FENCE.VIEW.ASYNC.S ;  /* 0x00000000000073c6 */ /* 0x000ef60000000000 */
[----:B---3--:R3:W4:Y:S01]  /*0660*/  SYNCS.EXCH.64 URZ, [UR4], UR8 ;  /* 0x0000000804ff75b2 */ /* 0x0087220008000100 */
[----:B------:R3:W1:Y:S01]  /*0670*/  SYNCS.EXCH.64 URZ, [UR4+0x20], UR6 ;  /* 0x0000200604ff75b2 */ /* 0x0006620008000100 */
[----:B------:R3:W1:Y:S01]  /*0680*/  SYNCS.EXCH.64 URZ, [UR4+0x8], UR8 ;  /* 0x0000080804ff75b2 */ /* 0x0006620008000100 */
[----:B------:R3:W1:Y:S01]  /*0690*/  SYNCS.EXCH.64 URZ, [UR4+0x28], UR6 ;  /* 0x0000280604ff75b2 */ /* 0x0006620008000100 */
[----:B------:R3:W1:Y:S01]  /*06a0*/  SYNCS.EXCH.64 URZ, [UR4+0x10], UR8 ;  /* 0x0000100804ff75b2 */ /* 0x0006620008000100 */
[----:B------:R3:W1:Y:S01]  /*06b0*/  SYNCS.EXCH.64 URZ, [UR4+0x30], UR6 ;  /* 0x0000300604ff75b2 */ /* 0x0006620008000100 */
[----:B------:R3:W1:Y:S01]  /*06c0*/  SYNCS.EXCH.64 URZ, [UR4+0x18], UR8 ;  /* 0x0000180804ff75b2 */ /* 0x0006620008000100 */
[----:B------:R3:W1:Y:S01]  /*06d0*/  SYNCS.EXCH.64 URZ, [UR4+0x38], UR6 ;  /* 0x0000380604ff75b2 */ /* 0x0006620008000100 */
[----:B------:R-:W-:Y:S01]  /*06e0*/  NOP ;  /* 0x0000000000007918 */ /* 0x000fe20000000000 */
.L_x_9:
[----:B------:R-:W2:Y:S01]  /*06f0*/  SHFL.IDX PT, R0, R47, RZ, 0x1f ;  /* 0x00001fff2f007589 */ /* 0x000ea200000e0000 */
[----:B------:R-:W-:Y:S01]  /*0700*/  NOP ;  /* 0x0000000000007918 */ /* 0x000fe20000000000 */
[----:B--2---:R-:W-:-:S13]  /*0710*/  ISETP.NE.AND P0, PT, R0, 0x1, PT ;  /* 0x000000010000780c */ /* 0x004fda0003f05270 */
[----:B------:R-:W-:Y:S05]  /*0720*/  @P0 BRA `(.L_x_10) ;  /* 0x0000000000500947 */ /* 0x000fea0003800000 */
[----:B------:R-:W2:Y:S01]  /*0730*/  S2UR UR5, SR_CgaCtaId ;  /* 0x00000000000579c3 */ /* 0x000ea20000008800 */
[----:B---3--:R-:W-:Y:S01]  /*0740*/  UMOV UR4, 0x400 ;  /* 0x0000040000047882 */ /* 0x008fe20000000000 */
        /* <DEDUP_REMOVED lines=9> */
[----:B--2---:R-:W-:Y:S01]  /*07e0*/  ULEA UR4, UR5, UR4, 0x18 ;  /* 0x0000000405047291 */ /* 0x004fe2000f8ec0ff */
[----:B------:R-:W2:Y:S11]  /*07f0*/  FENCE.VIEW.ASYNC.S ;  /* 0x00000000000073c6 */ /* 0x000eb60000000000 */
[----:B--2---:R2:W3:Y:S01]  /*0800*/  SYNCS.EXCH.64 URZ, [UR4+0x40], UR8 ;  /* 0x0000400804ff75b2 */ /* 0x0044e20008000100 */
[----:B------:R2:W1:Y:S01]  /*0810*/  SYNCS.EXCH.64 URZ, [UR4+0x58], UR6 ;  /* 0x0000580604ff75b2 */ /* 0x0004620008000100 */
[----:B------:R2:W1:Y:S01]  /*0820*/  SYNCS.EXCH.64 URZ, [UR4+0x48], UR8 ;  /* 0x0000480804ff75b2 */ /* 0x0004620008000100 */
[----:B------:R2:W1:Y:S01]  /*0830*/  SYNCS.EXCH.64 URZ, [UR4+0x60], UR6 ;  /* 0x0000600604ff75b2 */ /* 0x0004620008000100 */
[----:B------:R2:W1:Y:S01]  /*0840*/  SYNCS.EXCH.64 URZ, [UR4+0x50], UR8 ;  /* 0x0000500804ff75b2 */ /* 0x0004620008000100 */
[----:B------:R2:W1:Y:S01]  /*0850*/  SYNCS.EXCH.64 URZ, [UR4+0x68], UR6 ;  /* 0x0000680604ff75b2 */ /* 0x0004620008000100 */
[----:B------:R-:W-:Y:S01]  /*0860*/  NOP ;  /* 0x0000000000007918 */ /* 0x000fe20000000000 */
.L_x_10:
[----:B------:R-:W4:Y:S01]  /*0870*/  SHFL.IDX PT, R0, R47, RZ, 0x1f ;  /* 0x00001fff2f007589 */ /* 0x000f2200000e0000 */
[----:B------:R-:W-:Y:S01]  /*0880*/  NOP ;  /* 0x0000000000007918 */ /* 0x000fe20000000000 */
[----:B----4-:R-:W-:-:S13]  /*0890*/  ISETP.NE.AND P0, PT, R0, 0x3, PT ;  /* 0x000000030000780c */ /* 0x010fda0003f05270 */
[----:B------:R-:W-:Y:S05]  /*08a0*/  @P0 BRA `(.L_x_11) ;  /* 0x0000000000300947 */ /* 0x000fea0003800000 */
[----:B------:R-:W4:Y:S01]  /*08b0*/  S2UR UR5, SR_CgaCtaId ;  /* 0x00000000000579c3 */ /* 0x000f220000008800 */
[----:B--23--:R-:W-:Y:S01]  /*08c0*/  UMOV UR6, 0x400 ;  /* 0x0000040000067882 */ /* 0x00cfe20000000000 */
[----:B------:R-:W-:Y:S01]  /*08d0*/  UMOV UR4, 0x20 ;  /* 0x0000002000047882 */ /* 0x000fe20000000000 */
[----:B------:R-:W-:Y:S01]  /*08e0*/  ELECT P0, URZ, PT ;  /* 0x0000000000ff782f */ /* 0x000fe20003800000 */
[----:B----4-:R-:W-:Y:S02]  /*08f0*/  ULEA UR6, UR5, UR6, 0x18 ;  /* 0x0000000605067291 */ /* 0x010fe4000f8ec0ff */
[----:B------:R-:W-:-:S04]  /*0900*/  UIADD3 UR4, UPT, UPT, -UR4, 0x100000, URZ ;  /* 0x0010000004047890 */ /* 0x000fc8000fffe1ff */
[----:B------:R-:W-:Y:S02]  /*0910*/  USHF.L.U32 UR5, UR4, 0xb, URZ ;  /* 0x0000000b04057899 */ /* 0x000fe400080006ff */
[----:B------:R-:W-:Y:S01]  /*0920*/  USHF.L.U32 UR4, UR4, 0x1, URZ ;  /* 0x0000000104047899 */ /* 0x000fe200080006ff */
[----:B------:R-:W2:Y:S11]  /*0930*/  FENCE.VIEW.ASYNC.S ;  /* 0x00000000000073c6 */ /* 0x000eb60000000000 */
[----:B--2---:R4:W2:Y:S01]  /*0940*/  SYNCS.EXCH.64 URZ, [UR6+0x70], UR4 ;  /* 0x0000700406ff75b2 */ /* 0x0048a20008000100 */
[----:B------:R4:W3:Y:S02]  /*0950*/  SYNCS.EXCH.64 URZ, [UR6+0x78], UR4 ;  /* 0x0000780406ff75b2 */ /* 0x0008e40008000100 */
[----:B----4-:R-:W-:Y:S01]  /*0960*/  NOP ;  /* 0x0000000000007918 */ /* 0x010fe20000000000 */
.L_x_11:
[----:B------:R-:W4:Y:S01]  /*0970*/  SHFL.IDX PT, R0, R47, RZ, 0x1f ;  /* 0x00001fff2f007589 */ /* 0x000f2200000e0000 */
[----:B------:R-:W-:Y:S01]  /*0980*/  NOP ;  /* 0x0000000000007918 */ /* 0x000fe20000000000 */
[----:B----4-:R-:W-:-:S13]  /*0990*/  ISETP.NE.AND P0, PT, R0, 0x4, PT ;  /* 0x000000040000780c */ /* 0x010fda0003f05270 */
[----:B------:R-:W-:Y:S05]  /*09a0*/  @P0 BRA `(.L_x_12) ;  /* 0x00000000004c0947 */ /* 0x000fea0003800000 */
[----:B------:R-:W4:Y:S01]  /*09b0*/  S2UR UR5, SR_CgaCtaId ;  /* 0x00000000000579c3 */ /* 0x000f220000008800 */
[----:B--23--:R-:W-:Y:S01]  /*09c0*/  UMOV UR4, 0x3a0 ;  /* 0x000003a000047882 */ /* 0x00cfe20000000000 */
[----:B------:R-:W-:Y:S01]  /*09d0*/  UMOV UR6, 0x400 ;  /* 0x0000040000067882 */ /* 0x000fe20000000000 */
[----:B------:R-:W-:Y:S01]  /*09e0*/  USEL UR4, UR4, 0x320, UP3 ;  /* 0x0000032004047887 */ /* 0x000fe20009800000 */
[----:B------:R-:W-:Y:S01]  /*09f0*/  UMOV UR8, 0x1 ;  /* 0x0000000100087882 */ /* 0x000fe20000000000 */
[----:B------:R-:W-:Y:S01]  /*0a00*/  ELECT P0, URZ, PT ;  /* 0x0000000000ff782f */ /* 0x000fe20003800000 */
[----:B------:R-:W-:-:S04]  /*0a10*/  UIADD3 UR8, UPT, UPT, -UR8, 0x100000, URZ ;  /* 0x0010000008087890 */ /* 0x000fc8000fffe1ff */
[----:B------:R-:W-:Y:S02]  /*0a20*/  USHF.L.U32 UR9, UR8, 0xb, URZ ;  /* 0x0000000b08097899 */ /* 0x000fe400080006ff */
[----:B------:R-:W-:Y:S02]  /*0a30*/  USHF.L.U32 UR8, UR8, 0x1, URZ ;  /* 0x0000000108087899 */ /* 0x000fe400080006ff */
[----:B----4-:R-:W-:Y:S02]  /*0a40*/  ULEA UR6, UR5, UR6, 0x18 ;  /* 0x0000000605067291 */ /* 0x010fe4000f8ec0ff */
[----:B------:R-:W-:-:S04]  /*0a50*/  UIADD3 UR4, UPT, UPT, -UR4, 0x100000, URZ ;  /* 0x0010000004047890 */ /* 0x000fc8000fffe1ff */
[----:B------:R-:W-:Y:S02]  /*0a60*/  USHF.L.U32 UR5, UR4, 0xb, URZ ;  /* 0x0000000b04057899 */ /* 0x000fe400080006ff */
[----:B------:R-:W-:Y:S01]  /*0a70*/  USHF.L.U32 UR4, UR4, 0x1, URZ ;  /* 0x0000000104047899 */ /* 0x000fe200080006ff */
[----:B------:R-:W2:Y:S03]  /*0a80*/  FENCE.VIEW.ASYNC.S ;  /* 0x00000000000073c6 */ /* 0x000ea60000000000 */
[----:B--2---:R4:W2:Y:S08]  /*0a90*/  SYNCS.EXCH.64 URZ, [UR6+0x80], UR8 ;  /* 0x0000800806ff75b2 */ /* 0x0048b00008000100 */
[----:B------:R4:W3:Y:S01]  /*0aa0*/  SYNCS.EXCH.64 URZ, [UR6+0x90], UR4 ;  /* 0x0000900406ff75b2 */ /* 0x0008e20008000100 */
[----:B------:R4:W1:Y:S01]  /*0ab0*/  SYNCS.EXCH.64 URZ, [UR6+0x88], UR8 ;  /* 0x0000880806ff75b2 */ /* 0x0008620008000100 */
[----:B------:R4:W1:Y:S02]  /*0ac0*/  SYNCS.EXCH.64 URZ, [UR6+0x98], UR4 ;  /* 0x0000980406ff75b2 */ /* 0x0008640008000100 */
[----:B----4-:R-:W-:Y:S01]  /*0ad0*/  NOP ;  /* 0x0000000000007918 */ /* 0x010fe20000000000 */
.L_x_12:
[----:B------:R-:W4:Y:S01]  /*0ae0*/  SHFL.IDX PT, R0, R47, RZ, 0x1f ;  /* 0x00001fff2f007589 */ /* 0x000f2200000e0000 */
[----:B------:R-:W-:Y:S01]  /*0af0*/  NOP ;  /* 0x0000000000007918 */ /* 0x000fe20000000000 */
[----:B----4-:R-:W-:-:S13]  /*0b00*/  ISETP.NE.AND P0, PT, R0, 0x5, PT ;  /* 0x000000050000780c */ /* 0x010fda0003f05270 */
[----:B------:R-:W-:Y:S05]  /*0b10*/  @P0 BRA `(.L_x_13) ;  /* 0x0000000000580947 */ /* 0x000fea0003800000 */
[----:B------:R-:W4:Y:S01]  /*0b20*/  S2UR UR5, SR_CgaCtaId ;  /* 0x00000000000579c3 */ /* 0x000f220000008800 */
[----:B--23--:R-:W-:Y:S01]  /*0b30*/  UMOV UR4, 0x400 ;  /* 0x0000040000047882 */ /* 0x00cfe20000000000 */
        /* <DEDUP_REMOVED lines=9> */
[----:B----4-:R-:W-:Y:S01]  /*0bd0*/  ULEA UR4, UR5, UR4, 0x18 ;  /* 0x0000000405047291 */ /* 0x010fe2000f8ec0ff */
[----:B------:R-:W2:Y:S11]  /*0be0*/  FENCE.VIEW.ASYNC.S ;  /* 0x00000000000073c6 */ /* 0x000eb60000000000 */
[----:B--2---:R4:W2:Y:S01]  /*0bf0*/  SYNCS.EXCH.64 URZ, [UR4+0xa0], UR6 ;  /* 0x0000a00604ff75b2 */ /* 0x0048a20008000100 */
[----:B------:R4:W3:Y:S01]  /*0c00*/  SYNCS.EXCH.64 URZ, [UR4+0xc0], UR8 ;  /* 0x0000c00804ff75b2 */ /* 0x0008e20008000100 */
[----:B------:R4:W1:Y:S01]  /*0c10*/  SYNCS.EXCH.64 URZ, [UR4+0xa8], UR6 ;  /* 0x0000a80604ff75b2 */ /* 0x0008620008000100 */
[----:B------:R4:W1:Y:S01]  /*0c20*/  SYNCS.EXCH.64 URZ, [UR4+0xc8], UR8 ;  /* 0x0000c80804ff75b2 */ /* 0x0008620008000100 */
[----:B------:R4:W1:Y:S01]  /*0c30*/  SYNCS.EXCH.64 URZ, [UR4+0xb0], UR6 ;  /* 0x0000b00604ff75b2 */ /* 0x0008620008000100 */
[----:B------:R4:W1:Y:S01]  /*0c40*/  SYNCS.EXCH.64 URZ, [UR4+0xd0], UR8 ;  /* 0x0000d00804ff75b2 */ /* 0x0008620008000100 */
[----:B------:R4:W1:Y:S01]  /*0c50*/  SYNCS.EXCH.64 URZ, [UR4+0xb8], UR6 ;  /* 0x0000b80604ff75b2 */ /* 0x0008620008000100 */
[----:B------:R4:W1:Y:S02]  /*0c60*/  SYNCS.EXCH.64 URZ, [UR4+0xd8], UR8 ;  /* 0x0000d80804ff75b2 */ /* 0x0008640008000100 */
[----:B----4-:R-:W-:Y:S01]  /*0c70*/  NOP ;  /* 0x0000000000007918 */ /* 0x010fe20000000000 */
.L_x_13:
[----:B------:R-:W4:Y:S01]  /*0c80*/  SHFL.IDX PT, R0, R47, RZ, 0x1f ;  /* 0x00001fff2f007589 */ /* 0x000f2200000e0000 */
[----:B------:R-:W-:Y:S01]  /*0c90*/  ISETP.NE.OR P1, PT, RZ, UR13, !P1 ;  /* 0x0000000dff007c0c */ /* 0x000fe2000cf25670 */
[----:B------:R-:W-:Y:S01]  /*0ca0*/  NOP ;  /* 0x0000000000007918 */ /* 0x000fe20000000000 */
[----:B----4-:R-:W-:-:S13]  /*0cb0*/  ISETP.NE.AND P0, PT, R0, 0x3, PT ;  /* 0x000000030000780c */ /* 0x010fda0003f05270 */
[----:B------:R-:W-:Y:S05]  /*0cc0*/  @P0 BRA `(.L_x_14) ;  /* 0x0000000000380947 */ /* 0x000fea0003800000 */
[----:B------:R-:W4:Y:S01]  /*0cd0*/  S2UR UR5, SR_CgaCtaId ;  /* 0x00000000000579c3 */ /* 0x000f220000008800 */
[----:B--23--:R-:W-:Y:S01]  /*0ce0*/  UMOV UR4, 0x400 ;  /* 0x0000040000047882 */ /* 0x00cfe20000000000 */
[----:B------:R-:W-:Y:S01]  /*0cf0*/  UMOV UR6, 0x20 ;  /* 0x0000002000067882 */ /* 0x000fe20000000000 */
[----:B------:R-:W-:Y:S01]  /*0d00*/  ELECT P0, URZ, PT ;  /* 0x0000000000ff782f */ /* 0x000fe20003800000 */
[----:B------:R-:W-:-:S04]  /*0d10*/  UIADD3 UR6, UPT, UPT, -UR6, 0x100000, URZ ;  /* 0x0010000006067890 */ /* 0x000fc8000fffe1ff */
[----:B------:R-:W-:Y:S02]  /*0d20*/  USHF.L.U32 UR7, UR6, 0xb, URZ ;  /* 0x0000000b06077899 */ /* 0x000fe400080006ff */
[----:B------:R-:W-:Y:S02]  /*0d30*/  USHF.L.U32 UR6, UR6, 0x1, URZ ;  /* 0x0000000106067899 */ /* 0x000fe400080006ff */
[----:B----4-:R-:W-:Y:S01]  /*0d40*/  ULEA UR4, UR5, UR4, 0x18 ;  /* 0x0000000405047291 */ /* 0x010fe2000f8ec0ff */
[----:B------:R-:W2:Y:S11]  /*0d50*/  FENCE.VIEW.ASYNC.S ;  /* 0x00000000000073c6 */ /* 0x000eb60000000000 */
[----:B--2---:R4:W2:Y:S01]  /*0d60*/  SYNCS.EXCH.64 URZ, [UR4+0xe0], UR6 ;  /* 0x0000e00604ff75b2 */ /* 0x0048a20008000100 */
[----:B------:R4:W3:Y:S01]  /*0d70*/  SYNCS.EXCH.64 URZ, [UR4+0xf0], UR6 ;  /* 0x0000f00604ff75b2 */ /* 0x0008e20008000100 */
[----:B------:R4:W1:Y:S01]  /*0d80*/  SYNCS.EXCH.64 URZ, [UR4+0xe8], UR6 ;  /* 0x0000e80604ff75b2 */ /* 0x0008620008000100 */
[----:B------:R4:W1:Y:S02]  /*0d90*/  SYNCS.EXCH.64 URZ, [UR4+0xf8], UR6 ;  /* 0x0000f80604ff75b2 */ /* 0x0008640008000100 */
[----:B----4-:R-:W-:Y:S01]  /*0da0*/  NOP ;  /* 0x0000000000007918 */ /* 0x010fe20000000000 */
.L_x_14:
[----:B--23--:R-:W2:Y:S01]  /*0db0*/  S2UR UR7, SR_CgaCtaId ;  /* 0x00000000000779c3 */ /* 0x00cea20000008800 */
[----:B------:R-:W-:Y:S01]  /*0dc0*/  VOTEU.ALL UP0, P1 ;  /* 0x0000000000ff7886 */ /* 0x000fe20000800000 */
[----:B------:R-:W-:Y:S01]  /*0dd0*/  UMOV UR4, 0x20 ;  /* 0x0000002000047882 */ /* 0x000fe20000000000 */
[----:B------:R-:W-:Y:S01]  /*0de0*/  NOP ;  /* 0x0000000000007918 */ /* 0x000fe20000000000 */
[----:B------:R-:W-:Y:S01]  /*0df0*/  LOP3.LUT R3, R58, 0x1f, RZ, 0xc0, !PT ;  /* 0x0000001f3a037812 */ /* 0x000fe200078ec0ff */
[----:B------:R-:W-:Y:S01]  /*0e00*/  UISETP.NE.AND UP4, UPT, UR13, URZ, UPT ;  /* 0x000000ff0d00728c */ /* 0x000fe2000bf85270 */
[----:B------:R-:W-:Y:S01]  /*0e10*/  @!UP0 UMOV UR6, 0x400 ;  /* 0x0000040000068882 */ /* 0x000fe20000000000 */
[----:B------:R-:W-:-:S04]  /*0e20*/  @!UP0 UIADD3 UR4, UPT, UPT, -UR4, 0x100000, URZ ;  /* 0x0010000004048890 */ /* 0x000fc8000fffe1ff */
[----:B------:R-:W-:Y:S02]  /*0e30*/  @!UP0 USHF.L.U32 UR5, UR4, 0xb, URZ ;  /* 0x0000000b04058899 */ /* 0x000fe400080006ff */
[----:B------:R-:W-:Y:S02]  /*0e40*/  @!UP0 USHF.L.U32 UR4, UR4, 0x1, URZ ;  /* 0x0000000104048899 */ /* 0x000fe400080006ff */
[----:B--2---:R-:W-:Y:S01]  /*0e50*/  @!UP0 ULEA UR6, UR7, UR6, 0x18 ;  /* 0x0000000607068291 */ /* 0x004fe2000f8ec0ff */
[----:B------:R-:W2:Y:S01]  /*0e60*/  LDCU UR7, c[0x0][0x36c] ;  /* 0x00006d80ff0777ac */ /* 0x000ea20008000800 */
[----:B------:R-:W-:Y:S01]  /*0e70*/  VOTEU.ALL UP0, P1 ;  /* 0x0000000000ff7886 */ /* 0x000fe20000800000 */
[----:B------:R-:W3:Y:S09]  /*0e80*/  FENCE.VIEW.ASYNC.S ;  /* 0x00000000000073c6 */ /* 0x000ef20000000000 */
[----:B---3--:R3:W4:Y:S01]  /*0e90*/  @!UP0 SYNCS.EXCH.64 URZ, [UR6+0x100], UR4 ;  /* 0x0001000406ff85b2 */ /* 0x0087220008000100 */
[----:B--2---:R-:W-:-:S09]  /*0ea0*/  UISETP.EQ.U32.AND UP5, UPT, UR7, 0x1, UPT ;  /* 0x000000010700788c */ /* 0x004fd2000bfa2070 */
[----:B---3--:R-:W-:Y:S05]  /*0eb0*/  BRA.U !UP5, `(.L_x_15) ;  /* 0x000000010d087547 */ /* 0x008fea000b800000 */
[----:B-1--4-:R-:W-:Y:S01]  /*0ec0*/  UCGABAR_ARV ;  /* 0x00000000000079c7 */ /* 0x012fe20008000000 */
[----:B------:R-:W-:Y:S05]  /*0ed0*/  BRA `(.L_x_16) ;  /* 0x0000000000047947 */ /* 0x000fea0003800000 */
.L_x_15:
[----:B-1--4-:R-:W-:Y:S01]  /*0ee0*/  NOP ;  /* 0x0000000000007918 */ /* 0x012fe20000000000 */
.L_x_16:
[----:B------:R-:W1:Y:S01]  /*0ef0*/  S2UR UR19, SR_CTAID.X ;  /* 0x00000000001379c3 */ /* 0x000e620000002500 */
[----:B------:R-:W-:-:S05]  /*0f00*/  CS2R.32 R51, SR_CgaSize ;  /* 0x0000000000337805 */ /* 0x000fca0000008a00 */
[----:B------:R-:W-:-:S05]  /*0f10*/  IMAD R51, R51, -0xa0, RZ ;  /* 0xffffff6033337824 */ /* 0x000fca00078e02ff */
[----:B------:R-:W-:-:S14]  /*0f20*/  R2UR UR5, R51 ;  /* 0x00000000330572ca */ /* 0x000fdc00000e0000 */
[----:B------:R-:W2:Y:S01]  /*0f30*/  LDCU UR5, c[0x0][UR5+0x2b0] ;  /* 0x00005600050577ac */ /* 0x000ea20008000800 */
[----:B------:R-:W-:-:S05]  /*0f40*/  CS2R.32 R51, SR_CgaSize ;  /* 0x0000000000337805 */ /* 0x000fca0000008a00 */
[----:B------:R-:W-:-:S05]  /*0f50*/  IMAD R51, R51, -0xa0, RZ ;  /* 0xffffff6033337824 */ /* 0x000fca00078e02ff */
[----:B------:R-:W-:-:S14]  /*0f60*/  R2UR UR4, R51 ;  /* 0x00000000330472ca */ /* 0x000fdc00000e0000 */
[----:B------:R-:W3:Y:S01]  /*0f70*/  LDCU UR4, c[0x0][UR4+0x2b4] ;  /* 0x00005680040477ac */ /* 0x000ee20008000800 */
[----:B------:R-:W4:Y:S01]  /*0f80*/  S2UR UR7, SR_CTAID.Y ;  /* 0x00000000000779c3 */ /* 0x000f220000002600 */
[----:B------:R-:W-:-:S05]  /*0f90*/  CS2R.32 R51, SR_CgaSize ;  /* 0x0000000000337805 */ /* 0x000fca0000008a00 */
[----:B------:R-:W-:-:S05]  /*0fa0*/  IMAD R51, R51, -0xa0, RZ ;  /* 0xffffff6033337824 */ /* 0x000fca00078e02ff */
[----:B------:R-:W-:-:S14]  /*0fb0*/  R2UR UR8, R51 ;  /* 0x00000000330872ca */ /* 0x000fdc00000e0000 */
[----:B------:R-:W3:Y:S01]  /*0fc0*/  LDCU UR8, c[0x0][UR8+0x2a0] ;  /* 0x00005400080877ac */ /* 0x000ee20008000800 */
[----:B------:R-:W-:-:S05]  /*0fd0*/  CS2R.32 R51, SR_CgaSize ;  /* 0x0000000000337805 */ /* 0x000fca0000008a00 */
[----:B------:R-:W-:-:S05]  /*0fe0*/  IMAD R51, R51, -0xa0, RZ ;  /* 0xffffff6033337824 */ /* 0x000fca00078e02ff */
[----:B------:R-:W-:-:S14]  /*0ff0*/  R2UR UR9, R51 ;  /* 0x00000000330972ca */ /* 0x000fdc00000e0000 */
[----:B------:R-:W3:Y:S01]  /*1000*/  LDCU UR9, c[0x0][UR9+0x2a4] ;  /* 0x00005480090977ac */ /* 0x000ee20008000800 */
[----:B------:R-:W3:Y:S01]  /*1010*/  S2UR UR10, SR_CgaCtaId ;  /* 0x00000000000a79c3 */ /* 0x000ee20000008800 */
[----:B------:R-:W-:Y:S01]  /*1020*/  UISETP.GT.U32.AND UP0, UPT, UR46, 0xffff, UPT ;  /* 0x0000ffff2e00788c */ /* 0x000fe2000bf04070 */
[----:B------:R-:W3:Y:S01]  /*1030*/  LDCU UR18, c[0x0][0xb24] ;  /* 0x00016480ff1277ac */ /* 0x000ee20008000800 */
[----:B------:R-:W-:Y:S01]  /*1040*/  UMOV UR29, 0x5 ;  /* 0x00000005001d7882 */ /* 0x000fe20000000000 */
[----:B-1----:R-:W-:-:S04]  /*1050*/  I2FP.F32.U32 R2, UR19 ;  /* 0x0000001300027c45 */ /* 0x002fc80008201000 */
[----:B------:R-:W1:Y:S01]  /*1060*/  S2UR UR36, SR_CTAID.Z ;  /* 0x00000000002479c3 */ /* 0x000e620000002700 */
[----:B------:R-:W1:Y:S01]  /*1070*/  LDCU UR42, c[0x0][0xb24] ;  /* 0x00016480ff2a77ac */ /* 0x000e620008000800 */
[----:B--2---:R-:W-:Y:S01]  /*1080*/  FMUL R2, R2, UR5 ;  /* 0x0000000502027c20 */ /* 0x004fe20008400000 */
[----:B------:R-:W-:Y:S01]  /*1090*/  USEL UR5, UR46, 0xffff, !UP0 ;  /* 0x0000ffff2e057887 */ /* 0x000fe2000c000000 */
[----:B----4-:R-:W-:Y:S01]  /*10a0*/  I2FP.F32.U32 R0, UR7 ;  /* 0x0000000700007c45 */ /* 0x010fe20008201000 */
[----:B------:R-:W2:Y:S03]  /*10b0*/  LDCU UR27, c[0x0][0xb30] ;  /* 0x00016600ff1b77ac */ /* 0x000ea60008000800 */
[----:B------:R-:W4:Y:S01]  /*10c0*/  F2I.U32.TRUNC.NTZ R2, R2 ;  /* 0x0000000200027305 */ /* 0x000f22000020f000 */
[----:B---3--:R-:W-:Y:S01]  /*10d0*/  FMUL R0, R0, UR4 ;  /* 0x0000000400007c20 */ /* 0x008fe20008400000 */
[----:B------:R-:W-:-:S02]  /*10e0*/  ULOP3.LUT UR24, UR5, 0xffff, URZ, 0xc0, !UPT ;  /* 0x0000ffff05187892 */ /* 0x000fc4000f8ec0ff */
[----:B------:R-:W-:Y:S02]  /*10f0*/  USHF.L.U32 UR28, UR10, 0xa, URZ ;  /* 0x0000000a0a1c7899 */ /* 0x000fe400080006ff */
[----:B------:R-:W-:Y:S02]  /*1100*/  UISETP.GE.AND UP2, UPT, UR18, 0x1, UPT ;  /* 0x000000011200788c */ /* 0x000fe4000bf46270 */
[----:B------:R-:W3:Y:S01]  /*1110*/  F2I.U32.TRUNC.NTZ R0, R0 ;  /* 0x0000000000007305 */ /* 0x000ee2000020f000 */
[----:B------:R-:W-:Y:S01]  /*1120*/  UMOV UR25, UR7 ;  /* 0x0000000700197c82 */ /* 0x000fe20008000000 */
[----:B------:R-:W-:Y:S01]  /*1130*/  UMOV UR20, UR19 ;  /* 0x0000001300147c82 */ /* 0x000fe20008000000 */
[----:B----4-:R-:W-:Y:S02]  /*1140*/  R2UR UR4, R2 ;  /* 0x00000000020472ca */ /* 0x010fe400000e0000 */
[----:B------:R-:W-:Y:S02]  /*1150*/  PRMT R2, RZ, 0x7610, R2 ;  /* 0x00007610ff027816 */ /* 0x000fe40000000002 */
[----:B---3--:R-:W-:-:S02]  /*1160*/  R2UR UR6, R0 ;  /* 0x00000000000672ca */ /* 0x008fc400000e0000 */
[----:B------:R-:W-:-:S07]  /*1170*/  PRMT R0, RZ, 0x7610, R0 ;  /* 0x00007610ff007816 */ /* 0x000fce0000000000 */
[----:B------:R-:W-:-:S04]  /*1180*/  UIADD3 UR5, UPT, UPT, -UR4, URZ, URZ ;  /* 0x000000ff04057290 */ /* 0x000fc8000fffe1ff */
[----:B------:R-:W-:Y:S02]  /*1190*/  UIMAD UR5, UR8, UR5, UR19 ;  /* 0x00000005080572a4 */ /* 0x000fe4000f8e0213 */
[----:B------:R-:W-:-:S04]  /*11a0*/  UIADD3 UR4, UPT, UPT, -UR6, URZ, URZ ;  /* 0x000000ff06047290 */ /* 0x000fc8000fffe1ff */
[----:B------:R-:W-:Y:S01]  /*11b0*/  IMAD.U32 R51, RZ, RZ, UR5 ;  /* 0x00000005ff337e24 */ /* 0x000fe2000f8e00ff */
[----:B------:R-:W-:-:S06]  /*11c0*/  UIMAD UR4, UR9, UR4, UR7 ;  /* 0x00000004090472a4 */ /* 0x000fcc000f8e0207 */
[----:B------:R-:W-:Y:S01]  /*11d0*/  IMAD.U32 R50, RZ, RZ, UR4 ;  /* 0x00000004ff327e24 */ /* 0x000fe2000f8e00ff */
[----:B-12---:R-:W-:Y:S06]  /*11e0*/  BRA.U UP4, `(.L_x_17) ;  /* 0x0000000104447547 */ /* 0x006fec000b800000 */
[----:B------:R-:W-:Y:S02]  /*11f0*/  R2UR UR4, R51 ;  /* 0x00000000330472ca */ /* 0x000fe400000e0000 */
[----:B------:R-:W-:-:S11]  /*1200*/  R2UR UR8, R50 ;  /* 0x00000000320872ca */ /* 0x000fd600000e0000 */
[----:B------:R-:W-:Y:S02]  /*1210*/  UISETP.GT.U32.AND UP0, UPT, UR4, 0x1, UPT ;  /* 0x000000010400788c */ /* 0x000fe4000bf04070 */
[----:B------:R-:W-:Y:S02]  /*1220*/  ULOP3.LUT UR4, UR4, 0xfffffffe, URZ, 0xc0, !UPT ;  /* 0xfffffffe04047892 */ /* 0x000fe4000f8ec0ff */
[----:B------:R-:W-:Y:S02]  /*1230*/  UISETP.NE.AND UP1, UPT, UR8, URZ, UP0 ;  /* 0x000000ff0800728c */ /* 0x000fe40008725270 */
[----:B------:R-:W-:Y:S02]  /*1240*/  UISETP.NE.AND UP0, UPT, UR8, 0x1, UP0 ;  /* 0x000000010800788c */ /* 0x000fe40008705270 */
[----:B------:R-:W-:Y:S02]  /*1250*/  USEL UR7, URZ, 0x1, UP1 ;  /* 0x00000001ff077887 */ /* 0x000fe40008800000 */
[----:B------:R-:W-:-:S02]  /*1260*/  USEL UR6, URZ, 0x4, UP0 ;  /* 0x00000004ff067887 */ /* 0x000fc40008000000 */
[----:B------:R-:W-:Y:S02]  /*1270*/  USEL UR5, URZ, 0x2, UP1 ;  /* 0x00000002ff057887 */ /* 0x000fe40008800000 */
[----:B------:R-:W-:Y:S02]  /*1280*/  ULEA UR4, UR8, UR4, 0x1 ;  /* 0x0000000408047291 */ /* 0x000fe4000f8e08ff */
[----:B------:R-:W-:Y:S02]  /*1290*/  USEL UR8, URZ, 0x8, UP0 ;  /* 0x00000008ff087887 */ /* 0x000fe40008000000 */
[----:B------:R-:W-:-:S03]  /*12a0*/  UIADD3 UR5, UPT, UPT, UR5, UR6, UR7 ;  /* 0x0000000605057290 */ /* 0x000fc6000fffe007 */
[----:B------:R-:W-:Y:S01]  /*12b0*/  UMOV UR6, 0x3 ;  /* 0x0000000300067882 */ /* 0x000fe20000000000 */
[----:B------:R-:W-:Y:S02]  /*12c0*/  UIADD3 UR5, UPT, UPT, UR5, UR8, URZ ;  /* 0x0000000805057290 */ /* 0x000fe4000fffe0ff */
[----:B------:R-:W-:-:S04]  /*12d0*/  USHF.L.U32 UR4, UR6, UR4, URZ ;  /* 0x0000000406047299 */ /* 0x000fc800080006ff */
[----:B------:R-:W-:Y:S02]  /*12e0*/  IMAD.U32 R2, RZ, RZ, UR5 ;  /* 0x00000005ff027e24 */ /* 0x000fe4000f8e00ff */
[----:B------:R-:W-:Y:S02]  /*12f0*/  IMAD.U32 R0, RZ, RZ, UR4 ;  /* 0x00000004ff007e24 */ /* 0x000fe4000f8e00ff */
.L_x_17:
[----:B------:R-:W-:Y:S05]  /*1300*/  BRA.U !UP2, `(.L_x_18) ;  /* 0x000000010ad07547 */ /* 0x000fea000b800000 */
[----:B------:R-:W1:Y:S01]  /*1310*/  LDCU.128 UR20, c[0x0][0xb10] ;  /* 0x00016200ff1477ac */ /* 0x000e620008000c00 */
[----:B------:R-:W2:Y:S01]  /*1320*/  LDCU UR12, c[0x0][0x370] ;  /* 0x00006e00ff0c77ac */ /* 0x000ea20008000800 */
[----:B------:R-:W3:Y:S01]  /*1330*/  LDCU UR5, c[0x0][0x374] ;  /* 0x00006e80ff0577ac */ /* 0x000ee20008000800 */
[----:B------:R-:W4:Y:S01]  /*1340*/  LDCU UR26, c[0x0][0xb0c] ;  /* 0x00016180ff1a77ac */ /* 0x000f220008000800 */
[----:B------:R-:W4:Y:S01]  /*1350*/  LDCU UR4, c[0x0][0xb20] ;  /* 0x00016400ff0477ac */ /* 0x000f220008000800 */
[----:B------:R-:W4:Y:S01]  /*1360*/  LDCU.64 UR16, c[0x0][0xb28] ;  /* 0x00016500ff1077ac */ /* 0x000f220008000a00 */
[----:B-1----:R-:W-:Y:S02]  /*1370*/  UISETP.NE.AND UP0, UPT, UR22, 0x1, UPT ;  /* 0x000000011600788c */ /* 0x002fe4000bf05270 */
[----:B---3--:R-:W-:Y:S02]  /*1380*/  UIMAD.WIDE.U32 UR6, UR5, UR23, URZ ;  /* 0x00000017050672a5 */ /* 0x008fe4000f8e00ff */
[----:B--2---:R-:W-:-:S02]  /*1390*/  UIMAD.WIDE.U32 UR8, UR12, UR20, URZ ;  /* 0x000000140c0872a5 */ /* 0x004fc4000f8e00ff */
[----:B----4-:R-:W-:Y:S02]  /*13a0*/  UISETP.NE.AND UP1, UPT, UR26, 0x1, UPT ;  /* 0x000000011a00788c */ /* 0x010fe4000bf25270 */
[----:B------:R-:W-:Y:S01]  /*13b0*/  UISETP.NE.AND UP2, UPT, UR18, 0x1, UPT ;  /* 0x000000011200788c */ /* 0x000fe2000bf45270 */
[----:B------:R-:W-:Y:S02]  /*13c0*/  UMOV UR6, UR7 ;  /* 0x0000000700067c82 */ /* 0x000fe40008000000 */
[----:B------:R-:W-:Y:S01]  /*13d0*/  UMOV UR8, UR9 ;  /* 0x0000000900087c82 */ /* 0x000fe20008000000 */
[----:B------:R-:W-:Y:S02]  /*13e0*/  @UP0 USHF.R.U32.HI UR5, URZ, UR4, UR6 ;  /* 0x00000004ff050299 */ /* 0x000fe40008011606 */
[----:B------:R-:W-:Y:S02]  /*13f0*/  UIMAD.WIDE.U32 UR14, UR25, UR23, URZ ;  /* 0x00000017190e72a5 */ /* 0x000fe4000f8e00ff */
[----:B------:R-:W-:-:S02]  /*1400*/  UIMAD.WIDE.U32 UR6, UR5, UR16, URZ ;  /* 0x00000010050672a5 */ /* 0x000fc4000f8e00ff */
[----:B------:R-:W-:Y:S02]  /*1410*/  @UP1 USHF.R.U32.HI UR12, URZ, UR21, UR8 ;  /* 0x00000015ff0c1299 */ /* 0x000fe40008011608 */
[----:B------:R-:W-:Y:S02]  /*1420*/  UIMAD.WIDE.U32 UR10, UR19, UR20, URZ ;  /* 0x00000014130a72a5 */ /* 0x000fe4000f8e00ff */
[----:B------:R-:W-:Y:S01]  /*1430*/  UIMAD.WIDE.U32 UR8, UR12, UR16, URZ ;  /* 0x000000100c0872a5 */ /* 0x000fe2000f8e00ff */
[----:B------:R-:W-:Y:S01]  /*1440*/  UMOV UR14, UR15 ;  /* 0x0000000f000e7c82 */ /* 0x000fe20008000000 */
[----:B------:R-:W-:Y:S01]  /*1450*/  UMOV UR6, UR7 ;  /* 0x0000000700067c82 */ /* 0x000fe20008000000 */
[----:B------:R-:W-:Y:S02]  /*1460*/  USHF.R.U32.HI UR14, URZ, UR4, UR14 ;  /* 0x00000004ff0e7299 */ /* 0x000fe4000801160e */
[----:B------:R-:W-:Y:S01]  /*1470*/  @UP2 USHF.R.U32.HI UR5, URZ, UR17, UR6 ;  /* 0x00000011ff052299 */ /* 0x000fe20008011606 */
[----:B------:R-:W-:-:S02]  /*1480*/  UMOV UR10, UR11 ;  /* 0x0000000b000a7c82 */ /* 0x000fc40008000000 */
[----:B------:R-:W-:Y:S01]  /*1490*/  UMOV UR6, UR9 ;  /* 0x0000000900067c82 */ /* 0x000fe20008000000 */
[----:B------:R-:W-:Y:S02]  /*14a0*/  USHF.R.U32.HI UR10, URZ, UR21, UR10 ;  /* 0x00000015ff0a7299 */ /* 0x000fe4000801160a */
[----:B------:R-:W-:Y:S02]  /*14b0*/  @UP2 USHF.R.U32.HI UR12, URZ, UR17, UR6 ;  /* 0x00000011ff0c2299 */ /* 0x000fe40008011606 */
[----:B------:R-:W-:Y:S02]  /*14c0*/  USEL UR4, UR25, UR14, !UP0 ;  /* 0x0000000e19047287 */ /* 0x000fe4000c000000 */
[----:B------:R-:W-:Y:S02]  /*14d0*/  UIMAD UR6, UR5, UR18, URZ ;  /* 0x00000012050672a4 */ /* 0x000fe4000f8e02ff */
[----:B------:R-:W-:Y:S02]  /*14e0*/  USEL UR5, UR19, UR10, !UP1 ;  /* 0x0000000a13057287 */ /* 0x000fe4000c800000 */
[----:B------:R-:W-:-:S02]  /*14f0*/  UIMAD UR8, UR12, UR18, URZ ;  /* 0x000000120c0872a4 */ /* 0x000fc4000f8e02ff */
[----:B------:R-:W-:Y:S02]  /*1500*/  UISETP.GE.AND UP0, UPT, UR4, UR6, UPT ;  /* 0x000000060400728c */ /* 0x000fe4000bf06270 */
[----:B------:R-:W-:Y:S02]  /*1510*/  UIMAD.WIDE.U32 UR6, UR4, UR16, URZ ;  /* 0x00000010040672a5 */ /* 0x000fe4000f8e00ff */
[----:B------:R-:W-:Y:S02]  /*1520*/  UISETP.GE.OR UP0, UPT, UR5, UR8, UP0 ;  /* 0x000000080500728c */ /* 0x000fe40008706670 */
[----:B------:R-:W-:Y:S02]  /*1530*/  UIMAD.WIDE.U32 UR8, UR5, UR16, URZ ;  /* 0x00000010050872a5 */ /* 0x000fe4000f8e00ff */
[----:B------:R-:W-:Y:S02]  /*1540*/  USHF.R.U32.HI UR7, URZ, UR17, UR7 ;  /* 0x00000011ff077299 */ /* 0x000fe40008011607 */
[----:B------:R-:W-:-:S02]  /*1550*/  UIADD3 UR10, UPT, UPT, -UR4, URZ, URZ ;  /* 0x000000ff040a7290 */ /* 0x000fc4000fffe1ff */
[----:B------:R-:W-:Y:S02]  /*1560*/  USEL UR7, UR4, UR7, !UP2 ;  /* 0x0000000704077287 */ /* 0x000fe4000d000000 */
[----:B------:R-:W-:Y:S01]  /*1570*/  UIADD3 UR20, UPT, UPT, -UR5, URZ, URZ ;  /* 0x000000ff05147290 */ /* 0x000fe2000fffe1ff */
[----:B------:R-:W-:Y:S01]  /*1580*/  @!UP0 UMOV UR6, UR9 ;  /* 0x0000000900068c82 */ /* 0x000fe20008000000 */
[----:B------:R-:W-:Y:S02]  /*1590*/  UIADD3 UR8, UPT, UPT, -UR7, URZ, URZ ;  /* 0x000000ff07087290 */ /* 0x000fe4000fffe1ff */
[----:B------:R-:W-:Y:S02]  /*15a0*/  @!UP0 USHF.R.U32.HI UR6, URZ, UR17, UR6 ;  /* 0x00000011ff068299 */ /* 0x000fe40008011606 */
[----:B------:R-:W-:Y:S02]  /*15b0*/  UIMAD UR8, UR18, UR8, UR4 ;  /* 0x00000008120872a4 */ /* 0x000fe4000f8e0204 */
[----:B------:R-:W-:-:S02]  /*15c0*/  @!UP0 USEL UR6, UR5, UR6, !UP2 ;  /* 0x0000000605068287 */ /* 0x000fc4000d000000 */
[----:B------:R-:W-:Y:S02]  /*15d0*/  UIMAD UR25, UR22, UR10, UR25 ;  /* 0x0000000a161972a4 */ /* 0x000fe4000f8e0219 */
[----:B------:R-:W-:Y:S02]  /*15e0*/  @!UP0 UIADD3 UR7, UPT, UPT, UR7, -UR6, URZ ;  /* 0x8000000607078290 */ /* 0x000fe4000fffe0ff */
[----:B------:R-:W-:Y:S02]  /*15f0*/  @!UP0 UIMAD UR6, UR8, UR12, UR6 ;  /* 0x0000000c080682a4 */ /* 0x000fe4000f8e0206 */
[----:B------:R-:W-:Y:S02]  /*1600*/  @!UP0 UIMAD UR4, UR7, UR18, UR5 ;  /* 0x00000012070482a4 */ /* 0x000fe4000f8e0205 */
[----:B------:R-:W-:Y:S02]  /*1610*/  UIMAD UR20, UR26, UR20, UR19 ;  /* 0x000000141a1472a4 */ /* 0x000fe4000f8e0213 */
[----:B------:R-:W-:Y:S01]  /*1620*/  UIMAD UR25, UR4, UR22, UR25 ;  /* 0x00000016041972a4 */ /* 0x000fe2000f8e0219 */
[----:B------:R-:W-:-:S02]  /*1630*/  @!UP0 UMOV UR5, UR6 ;  /* 0x0000000600058c82 */ /* 0x000fc40008000000 */
[----:B------:R-:W-:-:S12]  /*1640*/  UIMAD UR20, UR5, UR26, UR20 ;  /* 0x0000001a051472a4 */ /* 0x000fd8000f8e0214 */
.L_x_18:
[----:B------:R-:W-:Y:S02]  /*1650*/  UISETP.NE.AND UP1, UPT, UR27, 0x1, UPT ;  /* 0x000000011b00788c */ /* 0x000fe4000bf25270 */
[----:B------:R-:W-:Y:S02]  /*1660*/  UISETP.NE.AND UP0, UPT, UR13, 0x2, UPT ;  /* 0x000000020d00788c */ /* 0x000fe4000bf05270 */
[----:B------:R-:W-:Y:S02]  /*1670*/  ULOP3.LUT UR28, UR28, 0x800, URZ, 0xc0, !UPT ;  /* 0x000008001c1c7892 */ /* 0x000fe4000f8ec0ff */
[----:B------:R-:W-:-:S03]  /*1680*/  USHF.L.U32 UR24, UR29, UR24, URZ ;  /* 0x000000181d187299 */ /* 0x000fc600080006ff */
[----:B------:R-:W-:Y:S09]  /*1690*/  BRA.U UP1, `(.L_x_19) ;  /* 0x0000000101447547 */ /* 0x000ff2000b800000 */
[----:B------:R-:W1:Y:S01]  /*16a0*/  LDCU.128 UR8, c[0x0][0xb10] ;  /* 0x00016200ff0877ac */ /* 0x000e620008000c00 */
[----:B------:R-:W2:Y:S01]  /*16b0*/  LDCU UR12, c[0x0][0xb0c] ;  /* 0x00016180ff0c77ac */ /* 0x000ea20008000800 */
[----:B------:R-:W3:Y:S01]  /*16c0*/  LDCU UR14, c[0x0][0xb20] ;  /* 0x00016400ff0e77ac */ /* 0x000ee20008000800 */
[----:B-1----:R-:W-:Y:S02]  /*16d0*/  UIMAD.WIDE.U32 UR6, UR20, UR8, URZ ;  /* 0x00000008140672a5 */ /* 0x002fe4000f8e00ff */
[----:B------:R-:W-:Y:S02]  /*16e0*/  UIMAD.WIDE.U32 UR4, UR25, UR11, URZ ;  /* 0x0000000b190472a5 */ /* 0x000fe4000f8e00ff */
[----:B--2---:R-:W-:Y:S02]  /*16f0*/  UISETP.NE.AND UP2, UPT, UR12, 0x1, UPT ;  /* 0x000000010c00788c */ /* 0x004fe4000bf45270 */
[----:B------:R-:W-:Y:S01]  /*1700*/  UISETP.NE.AND UP1, UPT, UR10, 0x1, UPT ;  /* 0x000000010a00788c */ /* 0x000fe2000bf25270 */
[----:B------:R-:W-:-:S02]  /*1710*/  UMOV UR6, UR7 ;  /* 0x0000000700067c82 */ /* 0x000fc40008000000 */
[----:B------:R-:W-:Y:S01]  /*1720*/  UMOV UR4, UR5 ;  /* 0x0000000500047c82 */ /* 0x000fe20008000000 */
[----:B------:R-:W-:Y:S02]  /*1730*/  USHF.R.U32.HI UR6, URZ, UR9, UR6 ;  /* 0x00000009ff067299 */ /* 0x000fe40008011606 */
[----:B---3--:R-:W-:Y:S02]  /*1740*/  USHF.R.U32.HI UR4, URZ, UR14, UR4 ;  /* 0x0000000eff047299 */ /* 0x008fe40008011604 */
[----:B------:R-:W-:Y:S02]  /*1750*/  USEL UR5, UR20, UR6, !UP2 ;  /* 0x0000000614057287 */ /* 0x000fe4000d000000 */
[----:B------:R-:W-:-:S04]  /*1760*/  USEL UR4, UR25, UR4, !UP1 ;  /* 0x0000000419047287 */ /* 0x000fc8000c800000 */
[----:B------:R-:W-:Y:S02]  /*1770*/  UIADD3 UR6, UPT, UPT, -UR4, UR5, URZ ;  /* 0x0000000504067290 */ /* 0x000fe4000fffe1ff */
[----:B------:R-:W-:Y:S02]  /*1780*/  UIADD3 UR4, UPT, UPT, UR4, -UR5, URZ ;  /* 0x8000000504047290 */ /* 0x000fe4000fffe0ff */
[----:B------:R-:W-:Y:S02]  /*1790*/  UIMAD UR25, UR6, UR10, UR25 ;  /* 0x0000000a061972a4 */ /* 0x000fe4000f8e0219 */
[----:B------:R-:W-:-:S12]  /*17a0*/  UIMAD UR20, UR4, UR12, UR20 ;  /* 0x0000000c041472a4 */ /* 0x000fd8000f8e0214 */
.L_x_19:
[----:B------:R-:W-:Y:S05]  /*17b0*/  BRA.U !UP5, `(.L_x_20) ;  /* 0x000000010d0c7547 */ /* 0x000fea000b800000 */
[----:B------:R-:W-:Y:S01]  /*17c0*/  UCGABAR_WAIT ;  /* 0x0000000000007dc7 */ /* 0x000fe20008000000 */
[----:B------:R-:W-:Y:S01]  /*17d0*/  CCTL.IVALL ;  /* 0x00000000ff00798f */ /* 0x000fe20002000000 */
[----:B------:R-:W-:Y:S05]  /*17e0*/  BRA `(.L_x_21) ;  /* 0x0000000000047947 */ /* 0x000fea0003800000 */
.L_x_20:
[----:B------:R-:W-:Y:S06]  /*17f0*/  BAR.SYNC.DEFER_BLOCKING 0x0 ;  /* 0x0000000000007b1d */ /* 0x000fec0000010000 */
.L_x_21:
[----:B------:R-:W-:Y:S05]  /*1800*/  BRA.U UP0, `(.L_x_22) ;  /* 0x0000001100f07547 */ /* 0x000fea000b800000 */
[----:B------:R-:W1:Y:S01]  /*1810*/  LDCU UR6, c[0x0][0x38c] ;  /* 0x00007180ff0677ac */ /* 0x000e620008000800 */
[----:B------:R-:W2:Y:S01]  /*1820*/  S2UR UR9, SR_CgaCtaId ;  /* 0x00000000000979c3 */ /* 0x000ea20000008800 */
[----:B------:R-:W-:Y:S01]  /*1830*/  PLOP3.LUT P1, PT, PT, PT, UP3, 0x80, 0x8 ;  /* 0x000000000008781c */ /* 0x000fe20003f2f038 */
[----:B------:R-:W-:Y:S01]  /*1840*/  IMAD.MOV.U32 R12, RZ, RZ, 0x1 ;  /* 0x00000001ff0c7424 */ /* 0x000fe200078e00ff */
[----:B------:R-:W-:Y:S01]  /*1850*/  UMOV UR8, 0x400 ;  /* 0x0000040000087882 */ /* 0x000fe20000000000 */
[----:B------:R-:W-:Y:S01]  /*1860*/  UISETP.NE.AND UP1, UPT, UR13, URZ, UPT ;  /* 0x000000ff0d00728c */ /* 0x000fe2000bf25270 */
[----:B------:R-:W-:Y:S01]  /*1870*/  ISETP.NE.AND P2, PT, R3, RZ, P3 ;  /* 0x000000ff0300720c */ /* 0x000fe20001f45270 */
[----:B------:R-:W-:Y:S01]  /*1880*/  USHF.L.U32 UR7, UR19, 0x6, URZ ;  /* 0x0000000613077899 */ /* 0x000fe200080006ff */
[----:B------:R-:W-:Y:S01]  /*1890*/  PLOP3.LUT P1, PT, P1, PT, PT, 0x8, 0x80 ;  /* 0x000000000080781c */ /* 0x000fe20000f2e170 */
[----:B------:R-:W-:Y:S01]  /*18a0*/  USHF.L.U32 UR46, UR19, 0x5, URZ ;  /* 0x00000005132e7899 */ /* 0x000fe200080006ff */
[----:B------:R-:W-:Y:S01]  /*18b0*/  CS2R R10, SRZ ;  /* 0x00000000000a7805 */ /* 0x000fe2000001ff00 */
[----:B------:R-:W-:Y:S01]  /*18c0*/  IMAD.MOV.U32 R9, RZ, RZ, RZ ;  /* 0x000000ffff097224 */ /* 0x000fe200078e00ff */
[----:B------:R-:W3:Y:S01]  /*18d0*/  LDCU UR39, c[0x0][0x370] ;  /* 0x00006e00ff2777ac */ /* 0x000ee20008000800 */
[----:B------:R-:W-:Y:S01]  /*18e0*/  IMAD.MOV.U32 R8, RZ, RZ, 0x1 ;  /* 0x00000001ff087424 */ /* 0x000fe200078e00ff */
[----:B------:R-:W-:-:S02]  /*18f0*/  USEL UR21, UR43, 0x2, UP1 ;  /* 0x000000022b157887 */ /* 0x000fc40008800000 */
[----:B-1----:R-:W-:Y:S02]  /*1900*/  UIADD3 UR5, UPT, UPT, UR6, 0x3f, URZ ;  /* 0x0000003f06057890 */ /* 0x002fe4000fffe0ff */
[----:B------:R-:W-:Y:S02]  /*1910*/  UIADD3 UR47, UPT, UPT, UR6, 0x7e, URZ ;  /* 0x0000007e062f7890 */ /* 0x000fe4000fffe0ff */
[----:B------:R-:W-:Y:S01]  /*1920*/  USHF.R.S32.HI UR4, URZ, 0x1f, UR5 ;  /* 0x0000001fff047899 */ /* 0x000fe20008011405 */
[----:B------:R-:W1:Y:S03]  /*1930*/  LDCU.64 UR26, c[0x0][0x348] ;  /* 0x00006900ff1a77ac */ /* 0x000e660008000a00 */
[----:B------:R-:W-:Y:S02]  /*1940*/  ULEA.HI UR4, UR4, UR5, URZ, 0x6 ;  /* 0x0000000504047291 */ /* 0x000fe4000f8f30ff */
[----:B--2---:R-:W-:-:S02]  /*1950*/  ULEA UR13, UR9, UR8, 0x18 ;  /* 0x00000008090d7291 */ /* 0x004fc4000f8ec0ff */
[----:B------:R-:W-:Y:S02]  /*1960*/  USHF.R.S32.HI UR41, URZ, 0x6, UR4 ;  /* 0x00000006ff297899 */ /* 0x000fe40008011404 */
[----:B------:R-:W-:Y:S02]  /*1970*/  UIADD3 UR4, UPT, UPT, UR6, -0x1, URZ ;  /* 0xffffffff06047890 */ /* 0x000fe4000fffe0ff */
[----:B------:R-:W-:Y:S02]  /*1980*/  UISETP.LT.U32.AND UP0, UPT, UR41, 0x4, UPT ;  /* 0x000000042900788c */ /* 0x000fe4000bf01070 */
[----:B------:R-:W-:Y:S02]  /*1990*/  UISETP.GE.U32.AND UP2, UPT, UR4, -0x7f, UPT ;  /* 0xffffff810400788c */ /* 0x000fe4000bf46070 */
[----:B------:R-:W-:Y:S02]  /*19a0*/  USEL UR40, UR41, 0x4, UP0 ;  /* 0x0000000429287887 */ /* 0x000fe40008000000 */
[----:B------:R-:W-:-:S02]  /*19b0*/  ULOP3.LUT UR5, UR7, 0x40, URZ, 0xc0, !UPT ;  /* 0x0000004007057892 */ /* 0x000fc4000f8ec0ff */
[----:B------:R-:W-:Y:S02]  /*19c0*/  UIADD3 UR4, UPT, UPT, UR40, -0x1, URZ ;  /* 0xffffffff28047890 */ /* 0x000fe4000fffe0ff */
[----:B------:R-:W-:Y:S01]  /*19d0*/  ULEA UR30, UR28, UR13, 0x1 ;  /* 0x0000000d1c1e7291 */ /* 0x000fe2000f8e08ff */
[----:B------:R-:W2:Y:S02]  /*19e0*/  LDCU UR38, c[0x0][0x374] ;  /* 0x00006e80ff2677ac */ /* 0x000ea40008000800 */
[----:B------:R-:W-:Y:S02]  /*19f0*/  @UP2 UIADD3 UR4, UPT, UPT, UR40, URZ, URZ ;  /* 0x000000ff28042290 */ /* 0x000fe4000fffe0ff */
[----:B------:R-:W-:Y:S02]  /*1a00*/  ULOP3.LUT UR46, UR46, 0x20, URZ, 0xc0, !UPT ;  /* 0x000000202e2e7892 */ /* 0x000fe4000f8ec0ff */
[----:B------:R-:W-:Y:S02]  /*1a10*/  ULEA.HI UR45, UR28, UR5, URZ, 0x1a ;  /* 0x000000051c2d7291 */ /* 0x000fe4000f8fd0ff */
[----:B------:R-:W-:-:S02]  /*1a20*/  UIADD3 UR30, UPT, UPT, UR30, 0x3300, URZ ;  /* 0x000033001e1e7890 */ /* 0x000fc4000fffe0ff */
[----:B------:R-:W-:Y:S02]  /*1a30*/  UIADD3 UR44, UPT, UPT, UR41, -UR40, URZ ;  /* 0x80000028292c7290 */ /* 0x000fe4000fffe0ff */
[----:B------:R-:W-:Y:S02]  /*1a40*/  UIADD3 UR29, UPT, UPT, UR4, 0x1, URZ ;  /* 0x00000001041d7890 */ /* 0x000fe4000fffe0ff */
[----:B------:R-:W-:Y:S01]  /*1a50*/  UIADD3 UR43, UPT, UPT, -UR4, URZ, URZ ;  /* 0x000000ff042b7290 */ /* 0x000fe2000fffe1ff */
[----:B-1-3--:R-:W-:-:S11]  /*1a60*/  UMOV UR6, URZ ;  /* 0x000000ff00067c82 */ /* 0x00afd60008000000 */
.L_x_42:
[----:B------:R-:W1:Y:S02]  /*1a70*/  S2UR UR4, SR_CgaCtaId ;  /* 0x00000000000479c3 */ /* 0x000e640000008800 */
[----:B-1----:R-:W-:-:S09]  /*1a80*/  UISETP.NE.AND UP0, UPT, UR4, URZ, UPT ;  /* 0x000000ff0400728c */ /* 0x002fd2000bf05270 */
[----:B------:R-:W-:Y:S05]  /*1a90*/  BRA.U UP0, `(.L_x_23) ;  /* 0x0000000100287547 */ /* 0x000fea000b800000 */
[----:B------:R-:W-:Y:S02]  /*1aa0*/  LEA R0, R9, UR13, 0x3 ;  /* 0x0000000d09007c11 */ /* 0x000fe4000f8e18ff */
[----:B------:R-:W-:-:S04]  /*1ab0*/  SHF.L.U32 R2, R8, 0x1f, RZ ;  /* 0x0000001f08027819 */ /* 0x000fc800000006ff */
[----:B------:R-:W1:Y:S02]  /*1ac0*/  SYNCS.PHASECHK.TRANS64.TRYWAIT P0, [R0+URZ+0xf0], R2 ;  /* 0x0000f002000075a7 */ /* 0x000e6400080011ff */
[----:B-1----:R-:W-:Y:S05]  /*1ad0*/  @!P0 BRA `(.L_x_24) ;  /* 0x0000006000908947 */ /* 0x002fea0003800000 */
.L_x_133:
[----:B------:R-:W-:Y:S01]  /*1ae0*/  VIADD R9, R9, 0x1 ;  /* 0x0000000109097836 */ /* 0x000fe20000000000 */
[----:B------:R1:W-:Y:S04]  /*1af0*/  SYNCS.ARRIVE.TRANS64.A1T0 RZ, [R0+URZ+0xe0], RZ ;  /* 0x0000e0ff00ff79a7 */ /* 0x0003e800081000ff */
[----:B------:R-:W-:-:S04]  /*1b00*/  ISETP.NE.AND P0, PT, R9, 0x2, PT ;  /* 0x000000020900780c */ /* 0x000fc80003f05270 */
[----:B------:R-:W-:Y:S02]  /*1b10*/  SEL R9, R9, RZ, P0 ;  /* 0x000000ff09097207 */ /* 0x000fe40000000000 */
[----:B-1----:R-:W-:-:S04]  /*1b20*/  SEL R0, RZ, 0x1, P0 ;  /* 0x00000001ff007807 */ /* 0x002fc80000000000 */
[----:B------:R-:W-:-:S07]  /*1b30*/  LOP3.LUT R8, R8, R0, RZ, 0x3c, !PT ;  /* 0x0000000008087212 */ /* 0x000fce00078e3cff */
.L_x_23:
[----:B------:R-:W-:Y:S01]  /*1b40*/  ULEA UR4, UR6, UR13, 0x3 ;  /* 0x0000000d06047291 */ /* 0x000fe2000f8e18ff */
[----:B------:R-:W-:Y:S01]  /*1b50*/  SHF.L.U32 R0, R12, 0x1f, RZ ;  /* 0x0000001f0c007819 */ /* 0x000fe200000006ff */
[----:B------:R-:W-:Y:S02]  /*1b60*/  UISETP.GE.U32.AND UP0, UPT, UR47, 0x7f, UPT ;  /* 0x0000007f2f00788c */ /* 0x000fe4000bf06070 */
[----:B------:R-:W-:Y:S01]  /*1b70*/  ULEA UR11, UR25, UR46, 0x6 ;  /* 0x0000002e190b7291 */ /* 0x000fe2000f8e30ff */
[----:B------:R-:W-:-:S04]  /*1b80*/  UMOV UR7, URZ ;  /* 0x000000ff00077c82 */ /* 0x000fc80008000000 */
[----:B------:R1:W3:Y:S01]  /*1b90*/  SYNCS.PHASECHK.TRANS64.TRYWAIT P0, [UR4+0x20], R0 ;  /* 0x00002000ff0075a7 */ /* 0x0002e20008001104 */
[----:B------:R-:W-:-:S04]  /*1ba0*/  ULEA.HI UR4, UR20, UR20, URZ, 0x1 ;  /* 0x0000001414047291 */ /* 0x000fc8000f8f08ff */
[----:B------:R-:W-:-:S04]  /*1bb0*/  USHF.L.U32 UR4, UR4, 0x6, URZ ;  /* 0x0000000604047899 */ /* 0x000fc800080006ff */
[----:B------:R-:W-:-:S04]  /*1bc0*/  ULOP3.LUT UR35, UR4, 0xffffff80, URZ, 0xc0, !UPT ;  /* 0xffffff8004237892 */ /* 0x000fc8000f8ec0ff */
[----:B------:R-:W-:Y:S01]  /*1bd0*/  UIADD3 UR35, UPT, UPT, UR45, UR35, URZ ;  /* 0x000000232d237290 */ /* 0x000fe2000fffe0ff */
[----:B------:R-:W-:Y:S11]  /*1be0*/  BRA.U !UP0, `(.L_x_25) ;  /* 0x0000000108c87547 */ /* 0x000ff6000b800000 */
[----:B------:R-:W-:Y:S01]  /*1bf0*/  UMOV UR16, UR43 ;  /* 0x0000002b00107c82 */ /* 0x000fe20008000000 */
[----:B------:R-:W-:Y:S01]  /*1c00*/  UMOV UR4, UR6 ;  /* 0x0000000600047c82 */ /* 0x000fe20008000000 */
[----:B------:R-:W-:-:S05]  /*1c10*/  UMOV UR34, URZ ;  /* 0x000000ff00227c82 */ /* 0x000fca0008000000 */
.L_x_31:
[----:B------:R-:W-:Y:S01]  /*1c20*/  ULEA UR33, UR4, UR13, 0x3 ;  /* 0x0000000d04217291 */ /* 0x000fe2000f8e18ff */
[----:B------:R-:W-:Y:S01]  /*1c30*/  @P3 MOV R2, 0x6000 ;  /* 0x0000600000023802 */ /* 0x000fe20000000f00 */
[----:B-1-34-:R-:W-:Y:S10]  /*1c40*/  @P0 BRA `(.L_x_26) ;  /* 0x00000000000c0947 */ /* 0x01aff40003800000 */
[----:B------:R-:W-:-:S04]  /*1c50*/  SHF.L.U32 R3, R12, 0x1f, RZ ;  /* 0x0000001f0c037819 */ /* 0x000fc800000006ff */
[----:B------:R-:W3:Y:S02]  /*1c60*/  SYNCS.PHASECHK.TRANS64.TRYWAIT P0, [UR33+0x20], R3 ;  /* 0x00002003ff0075a7 */ /* 0x000ee40008001121 */
[----:B---3--:R-:W-:Y:S05]  /*1c70*/  @!P0 BRA `(.L_x_27) ;  /* 0x00000060003c8947 */ /* 0x008fea0003800000 */
.L_x_26:
[----:B------:R3:W-:Y:S01]  /*1c80*/  @P3 SYNCS.ARRIVE.TRANS64 RZ, [UR33], R2 ;  /* 0x00000002ffff39a7 */ /* 0x0007e20008000021 */
[----:B------:R-:W-:Y:S02]  /*1c90*/  ULOP3.LUT UR5, UR21, 0x2, URZ, 0xfc, !UPT ;  /* 0x0000000215057892 */ /* 0x000fe4000f8efcff */
[----:B------:R-:W-:Y:S02]  /*1ca0*/  UIADD3 UR16, UPT, UPT, UR16, 0x1, URZ ;  /* 0x0000000110107890 */ /* 0x000fe4000fffe0ff */
[----:B------:R-:W-:Y:S02]  /*1cb0*/  UISETP.NE.AND UP0, UPT, UR5, 0x2, UPT ;  /* 0x000000020500788c */ /* 0x000fe4000bf05270 */
[----:B------:R-:W-:-:S07]  /*1cc0*/  UISETP.NE.AND UP2, UPT, UR16, 0x1, UPT ;  /* 0x000000011000788c */ /* 0x000fce000bf45270 */
[----:B------:R-:W-:Y:S05]  /*1cd0*/  BRA.U UP0, `(.L_x_28) ;  /* 0x0000000100047547 */ /* 0x000fea000b800000 */
[----:B--2---:R-:W-:Y:S05]  /*1ce0*/  BPT.TRAP 0x1 ;  /* 0x000000040000795c */ /* 0x004fea0000300000 */
.L_x_28:
[----:B------:R-:W-:Y:S04]  /*1cf0*/  BSSY.RECONVERGENT B0, `(.L_x_29) ;  /* 0x0000003000007945 */ /* 0x000fe80003800200 */
[----:B------:R-:W-:Y:S05]  /*1d00*/  @!P2 BRA `(.L_x_30) ;  /* 0x000000000004a947 */ /* 0x000fea0003800000 */
[----:B--2---:R-:W-:Y:S05]  /*1d10*/  BPT.TRAP 0x1 ;  /* 0x000000040000795c */ /* 0x004fea0000300000 */
.L_x_30:
[----:B--2---:R-:W-:Y:S05]  /*1d20*/  BSYNC.RECONVERGENT B0 ;  /* 0x0000000000007941 */ /* 0x004fea0003800200 */
.L_x_29:
[----:B------:R-:W-:Y:S02]  /*1d30*/  UIADD3 UR5, UPT, UPT, UR4, 0x1, URZ ;  /* 0x0000000104057890 */ /* 0x000fe4000fffe0ff */
[----:B------:R-:W-:Y:S02]  /*1d40*/  USHF.L.U32 UR8, UR4, 0xc, URZ ;  /* 0x0000000c04087899 */ /* 0x000fe400080006ff */
[----:B------:R-:W-:Y:S02]  /*1d50*/  UISETP.NE.AND UP0, UPT, UR5, 0x4, UPT ;  /* 0x000000040500788c */ /* 0x000fe4000bf05270 */
[----:B------:R-:W-:Y:S02]  /*1d60*/  ULOP3.LUT UR32, UR8, UR28, URZ, 0xfc, !UPT ;  /* 0x0000001c08207292 */ /* 0x000fe4000f8efcff */
[----:B------:R-:W-:Y:S02]  /*1d70*/  USEL UR7, URZ, 0x1, UP0 ;  /* 0x00000001ff077887 */ /* 0x000fe40008000000 */
[----:B------:R-:W-:-:S02]  /*1d80*/  USEL UR6, UR5, URZ, UP0 ;  /* 0x000000ff05067287 */ /* 0x000fc40008000000 */
[----:B------:R-:W-:Y:S02]  /*1d90*/  UIADD3 UR14, UP1, UPT, UR26, 0x80, URZ ;  /* 0x000000801a0e7890 */ /* 0x000fe4000ff3e0ff */
[----:B------:R-:W-:Y:S01]  /*1da0*/  ULEA UR5, UR6, UR13, 0x3 ;  /* 0x0000000d06057291 */ /* 0x000fe2000f8e18ff */
[----:B------:R-:W-:Y:S01]  /*1db0*/  LOP3.LUT R12, R12, UR7, RZ, 0x3c, !PT ;  /* 0x000000070c0c7c12 */ /* 0x000fe2000f8e3cff */
[----:B------:R-:W-:Y:S02]  /*1dc0*/  ULEA UR32, UR32, UR13, 0x1 ;  /* 0x0000000d20207291 */ /* 0x000fe4000f8e08ff */
[----:B------:R-:W-:Y:S01]  /*1dd0*/  UIADD3 UR4, UP0, UPT, UR26, 0x180, URZ ;  /* 0x000001801a047890 */ /* 0x000fe2000ff1e0ff */
[----:B-1----:R-:W-:Y:S01]  /*1de0*/  SHF.L.U32 R0, R12, 0x1f, RZ ;  /* 0x0000001f0c007819 */ /* 0x002fe200000006ff */
[----:B------:R-:W-:Y:S02]  /*1df0*/  ULOP3.LUT UR33, UR33, 0xfefffff8, URZ, 0xc0, !UPT ;  /* 0xfefffff821217892 */ /* 0x000fe4000f8ec0ff */
[----:B------:R-:W-:Y:S01]  /*1e00*/  UIADD3.X UR15, UPT, UPT, URZ, UR27, URZ, UP1, !UPT ;  /* 0x0000001bff0f7290 */ /* 0x000fe20008ffe4ff */
[----:B------:R4:W1:Y:S01]  /*1e10*/  SYNCS.PHASECHK.TRANS64.TRYWAIT P0, [UR5+0x20], R0 ;  /* 0x00002000ff0075a7 */ /* 0x0008620008001105 */
[----:B------:R-:W-:-:S02]  /*1e20*/  UIADD3 UR32, UPT, UPT, UR32, 0x3300, URZ ;  /* 0x0000330020207890 */ /* 0x000fc4000fffe0ff */
[----:B------:R-:W-:Y:S02]  /*1e30*/  UPRMT UR7, URZ, 0x5410, UR24 ;  /* 0x00005410ff077896 */ /* 0x000fe40008000018 */
[----:B------:R-:W-:Y:S02]  /*1e40*/  UIADD3 UR8, UPT, UPT, UR13, 0xb300, UR8 ;  /* 0x0000b3000d087890 */ /* 0x000fe4000fffe008 */
[----:B------:R-:W-:Y:S01]  /*1e50*/  UIADD3.X UR5, UPT, UPT, URZ, UR27, URZ, UP0, !UPT ;  /* 0x0000001bff057290 */ /* 0x000fe200087fe4ff */
[----:B------:R-:W-:Y:S01]  /*1e60*/  UMOV UR18, 0x0 ;  /* 0x0000000000127882 */ /* 0x000fe20000000000 */
[----:B------:R-:W-:Y:S01]  /*1e70*/  UMOV UR19, 0x10000000 ;  /* 0x1000000000137882 */ /* 0x000fe20000000000 */
[----:B------:R-:W-:Y:S01]  /*1e80*/  UMOV UR10, UR34 ;  /* 0x00000022000a7c82 */ /* 0x000fe20008000000 */
[----:B------:R-:W-:Y:S01]  /*1e90*/  UMOV UR12, UR36 ;  /* 0x00000024000c7c82 */ /* 0x000fe20008000000 */
[----:B------:R-:W-:Y:S01]  /*1ea0*/  UMOV UR9, UR33 ;  /* 0x0000002100097c82 */ /* 0x000fe20008000000 */
[----:B------:R2:W-:Y:S03]  /*1eb0*/  UTMALDG.3D.MULTICAST.2CTA [UR32], [UR14], UR7, desc[UR18] ;  /* 0x000012200e0073b4 */ /* 0x0005e60008211807 */
[----:B------:R3:W-:Y:S01]  /*1ec0*/  UTMALDG.3D.2CTA [UR8], [UR4], desc[UR18] ;  /* 0x00001208040075b4 */ /* 0x0007e20008211000 */
[----:B--2---:R-:W-:Y:S01]  /*1ed0*/  UIADD3 UR34, UPT, UPT, UR34, 0x40, URZ ;  /* 0x0000004022227890 */ /* 0x004fe2000fffe0ff */
[----:B------:R-:W-:Y:S01]  /*1ee0*/  UMOV UR7, UR29 ;  /* 0x0000001d00077c82 */ /* 0x000fe20008000000 */
[----:B---3--:R-:W-:Y:S01]  /*1ef0*/  UMOV UR4, UR6 ;  /* 0x0000000600047c82 */ /* 0x008fe20008000000 */
[----:B------:R-:W-:Y:S09]  /*1f00*/  BRA.U UP2, `(.L_x_31) ;  /* 0xfffffffd02447547 */ /* 0x000ff2000b83ffff */
.L_x_25:
[----:B------:R-:W-:Y:S01]  /*1f10*/  ULEA UR4, UR6, UR13, 0x3 ;  /* 0x0000000d06047291 */ /* 0x000fe2000f8e18ff */
[----:B-1--4-:R-:W-:Y:S01]  /*1f20*/  SHF.L.U32 R0, R12, 0x1f, RZ ;  /* 0x0000001f0c007819 */ /* 0x012fe200000006ff */
[----:B------:R-:W-:Y:S01]  /*1f30*/  @!P1 SYNCS.ARRIVE.TRANS64.A1T0 RZ, [UR13+0x78], RZ ;  /* 0x000078ffffff99a7 */ /* 0x000fe2000810000d */
[----:B------:R-:W-:-:S06]  /*1f40*/  UISETP.GT.AND UP0, UPT, UR41, UR40, UPT ;  /* 0x000000282900728c */ /* 0x000fcc000bf04270 */
[----:B---3--:R1:W3:Y:S03]  /*1f50*/  SYNCS.PHASECHK.TRANS64.TRYWAIT P0, [UR4+0x20], R0 ;  /* 0x00002000ff0075a7 */ /* 0x0082e60008001104 */
[----:B------:R-:W-:Y:S05]  /*1f60*/  BRA.U !UP0, `(.L_x_32) ;  /* 0x0000000108c07547 */ /* 0x000fea000b800000 */
[----:B------:R-:W-:Y:S01]  /*1f70*/  UIADD3 UR25, UPT, UPT, UR44, UR7, URZ ;  /* 0x000000072c197290 */ /* 0x000fe2000fffe0ff */
[----:B------:R-:W-:-:S11]  /*1f80*/  UMOV UR4, UR6 ;  /* 0x0000000600047c82 */ /* 0x000fd60008000000 */
.L_x_38:
[----:B------:R-:W-:Y:S01]  /*1f90*/  ULEA UR17, UR4, UR13, 0x3 ;  /* 0x0000000d04117291 */ /* 0x000fe2000f8e18ff */
[----:B---3--:R-:W-:Y:S01]  /*1fa0*/  @P3 MOV R2, 0x6000 ;  /* 0x0000600000023802 */ /* 0x008fe20000000f00 */
[----:B-1-3--:R-:W-:Y:S10]  /*1fb0*/  @P0 BRA `(.L_x_33) ;  /* 0x00000000000c0947 */ /* 0x00aff40003800000 */
[----:B------:R-:W-:-:S04]  /*1fc0*/  SHF.L.U32 R3, R12, 0x1f, RZ ;  /* 0x0000001f0c037819 */ /* 0x000fc800000006ff */
[----:B------:R-:W3:Y:S02]  /*1fd0*/  SYNCS.PHASECHK.TRANS64.TRYWAIT P0, [UR17+0x20], R3 ;  /* 0x00002003ff0075a7 */ /* 0x000ee40008001111 */
[----:B---3--:R-:W-:Y:S05]  /*1fe0*/  @!P0 BRA `(.L_x_34) ;  /* 0x0000005c00788947 */ /* 0x008fea0003800000 */
.L_x_33:
[----:B------:R3:W-:Y:S01]  /*1ff0*/  @P3 SYNCS.ARRIVE.TRANS64 RZ, [UR17], R2 ;  /* 0x00000002ffff39a7 */ /* 0x0007e20008000011 */
[----:B------:R-:W-:-:S04]  /*2000*/  ULOP3.LUT UR5, UR21, 0x2, URZ, 0xfc, !UPT ;  /* 0x0000000215057892 */ /* 0x000fc8000f8efcff */
[----:B------:R-:W-:-:S09]  /*2010*/  UISETP.NE.AND UP0, UPT, UR5, 0x2, UPT ;  /* 0x000000020500788c */ /* 0x000fd2000bf05270 */
[----:B------:R-:W-:Y:S05]  /*2020*/  BRA.U UP0, `(.L_x_35) ;  /* 0x0000000100047547 */ /* 0x000fea000b800000 */
[----:B--2---:R-:W-:Y:S05]  /*2030*/  BPT.TRAP 0x1 ;  /* 0x000000040000795c */ /* 0x004fea0000300000 */
.L_x_35:
[----:B------:R-:W-:Y:S04]  /*2040*/  BSSY.RECONVERGENT B0, `(.L_x_36) ;  /* 0x0000003000007945 */ /* 0x000fe80003800200 */
[----:B------:R-:W-:Y:S05]  /*2050*/  @!P2 BRA `(.L_x_37) ;  /* 0x000000000004a947 */ /* 0x000fea0003800000 */
[----:B--2---:R-:W-:Y:S05]  /*2060*/  BPT.TRAP 0x1 ;  /* 0x000000040000795c */ /* 0x004fea0000300000 */
.L_x_37:
[----:B--2---:R-:W-:Y:S05]  /*2070*/  BSYNC.RECONVERGENT B0 ;  /* 0x0000000000007941 */ /* 0x004fea0003800200 */
.L_x_36:
[----:B------:R-:W-:Y:S02]  /*2080*/  UIADD3 UR5, UPT, UPT, UR4, 0x1, URZ ;  /* 0x0000000104057890 */ /* 0x000fe4000fffe0ff */
[----:B------:R-:W-:Y:S02]  /*2090*/  UIADD3 UR14, UP1, UPT, UR26, 0x80, URZ ;  /* 0x000000801a0e7890 */ /* 0x000fe4000ff3e0ff */
[----:B------:R-:W-:Y:S02]  /*20a0*/  UISETP.NE.AND UP0, UPT, UR5, 0x4, UPT ;  /* 0x000000040500788c */ /* 0x000fe4000bf05270 */
[----:B------:R-:W-:Y:S02]  /*20b0*/  ULEA UR16, UR4, UR30, 0xd ;  /* 0x0000001e04107291 */ /* 0x000fe4000f8e68ff */
[----:B------:R-:W-:Y:S02]  /*20c0*/  USEL UR8, URZ, 0x1, UP0 ;  /* 0x00000001ff087887 */ /* 0x000fe40008000000 */
[----:B------:R-:W-:-:S02]  /*20d0*/  USEL UR6, UR5, URZ, UP0 ;  /* 0x000000ff05067287 */ /* 0x000fc40008000000 */
[----:B------:R-:W-:Y:S02]  /*20e0*/  UIADD3 UR22, UP0, UPT, UR26, 0x180, URZ ;  /* 0x000001801a167890 */ /* 0x000fe4000ff1e0ff */
[----:B------:R-:W-:Y:S01]  /*20f0*/  LOP3.LUT R12, R12, UR8, RZ, 0x3c, !PT ;  /* 0x000000080c0c7c12 */ /* 0x000fe2000f8e3cff */
[----:B------:R-:W-:Y:S02]  /*2100*/  ULEA UR8, UR4, UR13, 0xc ;  /* 0x0000000d04087291 */ /* 0x000fe4000f8e60ff */
[----:B------:R-:W-:Y:S01]  /*2110*/  ULEA UR5, UR6, UR13, 0x3 ;  /* 0x0000000d06057291 */ /* 0x000fe2000f8e18ff */
[----:B-1----:R-:W-:Y:S01]  /*2120*/  SHF.L.U32 R0, R12, 0x1f, RZ ;  /* 0x0000001f0c007819 */ /* 0x002fe200000006ff */
[----:B------:R-:W-:Y:S02]  /*2130*/  USHF.L.U32 UR18, UR7, 0x6, URZ ;  /* 0x0000000607127899 */ /* 0x000fe400080006ff */
[----:B------:R-:W-:Y:S02]  /*2140*/  ULOP3.LUT UR17, UR17, 0xfefffff8, URZ, 0xc0, !UPT ;  /* 0xfefffff811117892 */ /* 0x000fe4000f8ec0ff */
[----:B------:R-:W-:-:S02]  /*2150*/  UIADD3.X UR15, UPT, UPT, URZ, UR27, URZ, UP1, !UPT ;  /* 0x0000001bff0f7290 */ /* 0x000fc40008ffe4ff */
[----:B------:R-:W-:Y:S01]  /*2160*/  UPRMT UR4, URZ, 0x5410, UR24 ;  /* 0x00005410ff047896 */ /* 0x000fe20008000018 */
[----:B------:R4:W1:Y:S01]  /*2170*/  SYNCS.PHASECHK.TRANS64.TRYWAIT P0, [UR5+0x20], R0 ;  /* 0x00002000ff0075a7 */ /* 0x0008620008001105 */
[----:B------:R-:W-:Y:S02]  /*2180*/  UIADD3 UR8, UPT, UPT, UR8, 0xb300, URZ ;  /* 0x0000b30008087890 */ /* 0x000fe4000fffe0ff */
[----:B------:R-:W-:Y:S01]  /*2190*/  UIADD3.X UR23, UPT, UPT, URZ, UR27, URZ, UP0, !UPT ;  /* 0x0000001bff177290 */ /* 0x000fe200087fe4ff */
[----:B------:R-:W-:Y:S01]  /*21a0*/  UMOV UR32, 0x0 ;  /* 0x0000000000207882 */ /* 0x000fe20000000000 */
[----:B------:R-:W-:Y:S01]  /*21b0*/  UMOV UR33, 0x10000000 ;  /* 0x1000000000217882 */ /* 0x000fe20000000000 */
[----:B------:R-:W-:Y:S01]  /*21c0*/  UMOV UR19, UR35 ;  /* 0x0000002300137c82 */ /* 0x000fe20008000000 */
[----:B------:R-:W-:Y:S01]  /*21d0*/  UMOV UR20, UR36 ;  /* 0x0000002400147c82 */ /* 0x000fe20008000000 */
[----:B------:R-:W-:Y:S01]  /*21e0*/  UMOV UR12, UR36 ;  /* 0x00000024000c7c82 */ /* 0x000fe20008000000 */
[----:B------:R-:W-:Y:S01]  /*21f0*/  UMOV UR9, UR17 ;  /* 0x0000001100097c82 */ /* 0x000fe20008000000 */
[----:B------:R-:W-:Y:S01]  /*2200*/  UMOV UR10, UR18 ;  /* 0x00000012000a7c82 */ /* 0x000fe20008000000 */
[----:B------:R2:W-:Y:S01]  /*2210*/  UTMALDG.3D.MULTICAST.2CTA [UR16], [UR14], UR4, desc[UR32] ;  /* 0x000020100e0073b4 */ /* 0x0005e20008211804 */
[----:B------:R-:W-:-:S04]  /*2220*/  UIADD3 UR7, UPT, UPT, UR7, 0x1, URZ ;  /* 0x0000000107077890 */ /* 0x000fc8000fffe0ff */
[----:B------:R-:W-:Y:S01]  /*2230*/  UISETP.NE.AND UP0, UPT, UR7, UR25, UPT ;  /* 0x000000190700728c */ /* 0x000fe2000bf05270 */
[----:B------:R4:W-:Y:S01]  /*2240*/  UTMALDG.3D.2CTA [UR8], [UR22], desc[UR32] ;  /* 0x00002008160075b4 */ /* 0x0009e20008211000 */
[----:B--2---:R-:W-:-:S07]  /*2250*/  UMOV UR4, UR6 ;  /* 0x0000000600047c82 */ /* 0x004fce0008000000 */
[----:B----4-:R-:W-:Y:S05]  /*2260*/  BRA.U UP0, `(.L_x_38) ;  /* 0xfffffffd00487547 */ /* 0x010fea000b83ffff */
.L_x_32:
[C---:B------:R-:W-:Y:S01]  /*2270*/  LEA R3, R11.reuse, UR13, 0x3 ;  /* 0x0000000d0b037c11 */ /* 0x040fe2000f8e18ff */
[----:B------:R-:W-:Y:S01]  /*2280*/  NOP ;  /* 0x0000000000007918 */ /* 0x000fe20000000000 */
[----:B-1----:R-:W-:Y:S02]  /*2290*/  SHF.L.U32 R0, R10, 0x1f, RZ ;  /* 0x0000001f0a007819 */ /* 0x002fe400000006ff */
[----:B------:R-:W-:Y:S02]  /*22a0*/  LEA R4, R11, UR13, 0x4 ;  /* 0x0000000d0b047c11 */ /* 0x000fe4000f8e20ff */
[----:B---3--:R-:W1:Y:S02]  /*22b0*/  SYNCS.PHASECHK.TRANS64.TRYWAIT P0, [R3+URZ+0x80], R0 ;  /* 0x00008000030075a7 */ /* 0x008e6400080011ff */
[----:B-1----:R-:W-:Y:S05]  /*22c0*/  @!P0 BRA `(.L_x_39) ;  /* 0x0000005800d88947 */ /* 0x002fea0003800000 */
.L_x_136:
[----:B------:R-:W3:Y:S01]  /*22d0*/  LDS.128 R4, [R4+0x110] ;  /* 0x0001100004047984 */ /* 0x000ee20000000c00 */
[----:B------:R-:W-:Y:S01]  /*22e0*/  UISETP.GE.AND UP0, UPT, UR42, 0x1, UPT ;  /* 0x000000012a00788c */ /* 0x000fe2000bf06270 */
[----:B------:R-:W-:Y:S01]  /*22f0*/  @!PT LDS RZ, [RZ] ;  /* 0x00000000fffff984 */ /* 0x000fe20000000800 */
[----:B------:R-:W-:Y:S01]  /*2300*/  @!PT LDS RZ, [RZ] ;  /* 0x00000000fffff984 */ /* 0x000fe20000000800 */
[----:B------:R-:W-:Y:S01]  /*2310*/  @!PT LDS RZ, [RZ] ;  /* 0x00000000fffff984 */ /* 0x000fe20000000800 */
[----:B------:R-:W-:Y:S01]  /*2320*/  @!PT LDS RZ, [RZ] ;  /* 0x00000000fffff984 */ /* 0x000fe20000000800 */
[----:B------:R4:W-:Y:S06]  /*2330*/  MEMBAR.ALL.CTA ;  /* 0x0000000000007992 */ /* 0x0009ec0000008000 */
[----:B----4-:R-:W4:Y:S01]  /*2340*/  FENCE.VIEW.ASYNC.S ;  /* 0x00000000000073c6 */ /* 0x010f220000000000 */
[----:B---3--:R-:W-:-:S13]  /*2350*/  LOP3.LUT P0, RZ, R6, 0x1, RZ, 0xc0, !PT ;  /* 0x0000000106ff7812 */ /* 0x008fda000780c0ff */
[----:B----4-:R-:W-:Y:S01]  /*2360*/  VOTEU.ANY UP1, P0 ;  /* 0x0000000000ff7886 */ /* 0x010fe20000020100 */
[----:B------:R-:W-:-:S13]  /*2370*/  PLOP3.LUT P0, PT, PT, PT, UP1, 0x80, 0x8 ;  /* 0x000000000008781c */ /* 0x000fda0003f0f018 */
[----:B-1----:R-:W-:Y:S02]  /*2380*/  @P0 LOP3.LUT R0, R5, 0xffff, RZ, 0xc0, !PT ;  /* 0x0000ffff05000812 */ /* 0x002fe400078ec0ff */
[----:B------:R-:W-:Y:S02]  /*2390*/  @P0 MOV R2, R4 ;  /* 0x0000000400020202 */ /* 0x000fe40000000f00 */
[----:B------:R-:W-:Y:S01]  /*23a0*/  @P0 R2UR UR5, R0 ;  /* 0x00000000000502ca */ /* 0x000fe200000e0000 */
[----:B------:R-:W-:Y:S01]  /*23b0*/  VIADD R0, R3, 0x90 ;  /* 0x0000009003007836 */ /* 0x000fe20000000000 */
[----:B------:R-:W-:Y:S02]  /*23c0*/  @P0 SHF.R.U32.HI R4, RZ, 0x10, R5 ;  /* 0x00000010ff040819 */ /* 0x000fe40000011605 */
[----:B------:R-:W-:Y:S02]  /*23d0*/  @P0 R2UR UR7, R2 ;  /* 0x00000000020702ca */ /* 0x000fe400000e0000 */
[----:B------:R-:W-:-:S02]  /*23e0*/  PRMT R0, RZ, 0x654, R0 ;  /* 0x00000654ff007816 */ /* 0x000fc40000000000 */
[----:B------:R-:W-:Y:S02]  /*23f0*/  @P0 R2UR UR4, R4 ;  /* 0x00000000040402ca */ /* 0x000fe400000e0000 */
[----:B------:R1:W-:Y:S03]  /*2400*/  SYNCS.ARRIVE.TRANS64.RED.A1T0 RZ, [R0+URZ], RZ ;  /* 0x000000ff00ff79a7 */ /* 0x0003e600081004ff */
[----:B------:R-:W-:-:S04]  /*2410*/  @UP1 UMOV UR31, UR5 ;  /* 0x00000005001f1c82 */ /* 0x000fc80008000000 */
[----:B------:R-:W-:-:S04]  /*2420*/  @UP1 UMOV UR37, UR7 ;  /* 0x0000000700251c82 */ /* 0x000fc80008000000 */
[----:B------:R-:W-:Y:S01]  /*2430*/  @UP1 UMOV UR36, UR4 ;  /* 0x0000000400241c82 */ /* 0x000fe20008000000 */
[----:B------:R-:W-:Y:S05]  /*2440*/  BRA.U !UP0, `(.L_x_40) ;  /* 0x0000000108d47547 */ /* 0x000fea000b800000 */
[----:B------:R-:W2:Y:S01]  /*2450*/  LDCU.128 UR16, c[0x0][0xb10] ;  /* 0x00016200ff1077ac */ /* 0x000ea20008000c00 */
[----:B------:R-:W3:Y:S01]  /*2460*/  LDCU UR12, c[0x0][0xb20] ;  /* 0x00016400ff0c77ac */ /* 0x000ee20008000800 */
[----:B------:R-:W4:Y:S01]  /*2470*/  LDCU UR20, c[0x0][0xb0c] ;  /* 0x00016180ff1477ac */ /* 0x000f220008000800 */
[----:B------:R-:W1:Y:S01]  /*2480*/  LDCU.64 UR8, c[0x0][0xb28] ;  /* 0x00016500ff0877ac */ /* 0x000e620008000a00 */
[----:B------:R-:W-:Y:S02]  /*2490*/  UISETP.NE.AND UP3, UPT, UR42, 0x1, UPT ;  /* 0x000000012a00788c */ /* 0x000fe4000bf65270 */
[----:B--2---:R-:W-:Y:S02]  /*24a0*/  UIMAD.WIDE.U32 UR10, UR38, UR19, URZ ;  /* 0x00000013260a72a5 */ /* 0x004fe4000f8e00ff */
[----:B------:R-:W-:Y:S02]  /*24b0*/  UIMAD.WIDE.U32 UR4, UR39, UR16, URZ ;  /* 0x00000010270472a5 */ /* 0x000fe4000f8e00ff */
[----:B------:R-:W-:-:S02]  /*24c0*/  UISETP.NE.AND UP0, UPT, UR18, 0x1, UPT ;  /* 0x000000011200788c */ /* 0x000fc4000bf05270 */
[----:B------:R-:W-:Y:S01]  /*24d0*/  UIMAD.WIDE.U32 UR22, UR31, UR19, URZ ;  /* 0x000000131f1672a5 */ /* 0x000fe2000f8e00ff */
[----:B------:R-:W-:Y:S02]  /*24e0*/  UMOV UR10, UR11 ;  /* 0x0000000b000a7c82 */ /* 0x000fe40008000000 */
[----:B------:R-:W-:Y:S01]  /*24f0*/  UMOV UR4, UR5 ;  /* 0x0000000500047c82 */ /* 0x000fe20008000000 */
[----:B---3--:R-:W-:Y:S02]  /*2500*/  USHF.R.U32.HI UR10, URZ, UR12, UR10 ;  /* 0x0000000cff0a7299 */ /* 0x008fe4000801160a */
[----:B----4-:R-:W-:Y:S02]  /*2510*/  UISETP.NE.AND UP2, UPT, UR20, 0x1, UPT ;  /* 0x000000011400788c */ /* 0x010fe4000bf45270 */
[----:B------:R-:W-:Y:S02]  /*2520*/  USHF.R.U32.HI UR4, URZ, UR17, UR4 ;  /* 0x00000011ff047299 */ /* 0x000fe40008011604 */
[----:B------:R-:W-:-:S02]  /*2530*/  USEL UR5, UR38, UR10, !UP0 ;  /* 0x0000000a26057287 */ /* 0x000fc4000c000000 */
[----:B------:R-:W-:Y:S02]  /*2540*/  USEL UR7, UR39, UR4, !UP2 ;  /* 0x0000000427077287 */ /* 0x000fe4000d000000 */
[----:B-1----:R-:W-:Y:S01]  /*2550*/  UIMAD.WIDE.U32 UR10, UR5, UR8, URZ ;  /* 0x00000008050a72a5 */ /* 0x002fe2000f8e00ff */
[----:B------:R-:W-:Y:S01]  /*2560*/  UMOV UR4, UR23 ;  /* 0x0000001700047c82 */ /* 0x000fe20008000000 */
[----:B------:R-:W-:Y:S02]  /*2570*/  UIMAD.WIDE.U32 UR14, UR37, UR16, URZ ;  /* 0x00000010250e72a5 */ /* 0x000fe4000f8e00ff */
[----:B------:R-:W-:-:S03]  /*2580*/  UIMAD.WIDE.U32 UR22, UR7, UR8, URZ ;  /* 0x00000008071672a5 */ /* 0x000fc6000f8e00ff */
[----:B------:R-:W-:Y:S01]  /*2590*/  UMOV UR10, UR11 ;  /* 0x0000000b000a7c82 */ /* 0x000fe20008000000 */
[----:B------:R-:W-:Y:S02]  /*25a0*/  USHF.R.U32.HI UR4, URZ, UR12, UR4 ;  /* 0x0000000cff047299 */ /* 0x000fe40008011604 */
[----:B------:R-:W-:Y:S01]  /*25b0*/  @UP3 USHF.R.U32.HI UR5, URZ, UR9, UR10 ;  /* 0x00000009ff053299 */ /* 0x000fe2000801160a */
[----:B------:R-:W-:Y:S01]  /*25c0*/  UMOV UR14, UR15 ;  /* 0x0000000f000e7c82 */ /* 0x000fe20008000000 */
[----:B------:R-:W-:Y:S01]  /*25d0*/  UMOV UR22, UR23 ;  /* 0x0000001700167c82 */ /* 0x000fe20008000000 */
[----:B------:R-:W-:Y:S02]  /*25e0*/  USHF.R.U32.HI UR17, URZ, UR17, UR14 ;  /* 0x00000011ff117299 */ /* 0x000fe4000801160e */
[----:B------:R-:W-:Y:S02]  /*25f0*/  USEL UR4, UR31, UR4, !UP0 ;  /* 0x000000041f047287 */ /* 0x000fe4000c000000 */
[----:B------:R-:W-:-:S02]  /*2600*/  @UP3 USHF.R.U32.HI UR7, URZ, UR9, UR22 ;  /* 0x00000009ff073299 */ /* 0x000fc40008011616 */
[----:B------:R-:W-:Y:S02]  /*2610*/  UIMAD UR10, UR42, UR5, URZ ;  /* 0x000000052a0a72a4 */ /* 0x000fe4000f8e02ff */
[----:B------:R-:W-:Y:S02]  /*2620*/  USEL UR5, UR37, UR17, !UP2 ;  /* 0x0000001125057287 */ /* 0x000fe4000d000000 */
[----:B------:R-:W-:Y:S02]  /*2630*/  UIMAD UR12, UR42, UR7, URZ ;  /* 0x000000072a0c72a4 */ /* 0x000fe4000f8e02ff */
[----:B------:R-:W-:Y:S02]  /*2640*/  UISETP.GE.AND UP0, UPT, UR4, UR10, UPT ;  /* 0x0000000a0400728c */ /* 0x000fe4000bf06270 */
[----:B------:R-:W-:Y:S02]  /*2650*/  UIMAD.WIDE.U32 UR10, UR4, UR8, URZ ;  /* 0x00000008040a72a5 */ /* 0x000fe4000f8e00ff */
[----:B------:R-:W-:-:S02]  /*2660*/  UISETP.GE.OR UP0, UPT, UR5, UR12, UP0 ;  /* 0x0000000c0500728c */ /* 0x000fc40008706670 */
[----:B------:R-:W-:Y:S02]  /*2670*/  UIMAD.WIDE.U32 UR14, UR5, UR8, URZ ;  /* 0x00000008050e72a5 */ /* 0x000fe4000f8e00ff */
[----:B------:R-:W-:Y:S01]  /*2680*/  UIADD3 UR12, UPT, UPT, -UR5, URZ, URZ ;  /* 0x000000ff050c7290 */ /* 0x000fe2000fffe1ff */
[----:B------:R-:W-:Y:S01]  /*2690*/  UMOV UR10, UR11 ;  /* 0x0000000b000a7c82 */ /* 0x000fe20008000000 */
[----:B------:R-:W-:Y:S02]  /*26a0*/  UIADD3 UR11, UPT, UPT, -UR4, URZ, URZ ;  /* 0x000000ff040b7290 */ /* 0x000fe4000fffe1ff */
[----:B------:R-:W-:-:S03]  /*26b0*/  USHF.R.U32.HI UR10, URZ, UR9, UR10 ;  /* 0x00000009ff0a7299 */ /* 0x000fc6000801160a */
[----:B------:R-:W-:Y:S01]  /*26c0*/  @!UP0 UMOV UR8, UR15 ;  /* 0x0000000f00088c82 */ /* 0x000fe20008000000 */
[----:B------:R-:W-:Y:S02]  /*26d0*/  UIMAD UR11, UR18, UR11, UR31 ;  /* 0x0000000b120b72a4 */ /* 0x000fe4000f8e021f */
[----:B------:R-:W-:Y:S02]  /*26e0*/  USEL UR10, UR4, UR10, !UP3 ;  /* 0x0000000a040a7287 */ /* 0x000fe4000d800000 */
[----:B------:R-:W-:Y:S02]  /*26f0*/  @!UP0 USHF.R.U32.HI UR8, URZ, UR9, UR8 ;  /* 0x00000009ff088299 */ /* 0x000fe40008011608 */
[----:B------:R-:W-:Y:S02]  /*2700*/  UIADD3 UR9, UPT, UPT, -UR10, URZ, URZ ;  /* 0x000000ff0a097290 */ /* 0x000fe4000fffe1ff */
[----:B------:R-:W-:Y:S02]  /*2710*/  @!UP0 USEL UR8, UR5, UR8, !UP3 ;  /* 0x0000000805088287 */ /* 0x000fe4000d800000 */
[----:B------:R-:W-:-:S02]  /*2720*/  UIMAD UR9, UR42, UR9, UR4 ;  /* 0x000000092a0972a4 */ /* 0x000fc4000f8e0204 */
[----:B------:R-:W-:Y:S02]  /*2730*/  @!UP0 UIADD3 UR10, UPT, UPT, UR10, -UR8, URZ ;  /* 0x800000080a0a8290 */ /* 0x000fe4000fffe0ff */
[----:B------:R-:W-:Y:S02]  /*2740*/  @!UP0 UIMAD UR8, UR9, UR7, UR8 ;  /* 0x00000007090882a4 */ /* 0x000fe4000f8e0208 */
[----:B------:R-:W-:Y:S02]  /*2750*/  @!UP0 UIMAD UR4, UR42, UR10, UR5 ;  /* 0x0000000a2a0482a4 */ /* 0x000fe4000f8e0205 */
[----:B------:R-:W-:Y:S02]  /*2760*/  UIMAD UR7, UR20, UR12, UR37 ;  /* 0x0000000c140772a4 */ /* 0x000fe4000f8e0225 */
[----:B------:R-:W-:Y:S01]  /*2770*/  UIMAD UR31, UR4, UR18, UR11 ;  /* 0x00000012041f72a4 */ /* 0x000fe2000f8e020b */
[----:B------:R-:W-:Y:S02]  /*2780*/  @!UP0 UMOV UR5, UR8 ;  /* 0x0000000800058c82 */ /* 0x000fe40008000000 */
[----:B------:R-:W-:-:S12]  /*2790*/  UIMAD UR37, UR5, UR20, UR7 ;  /* 0x00000014052572a4 */ /* 0x000fd8000f8e0207 */
.L_x_40:
[----:B------:R-:W3:Y:S02]  /*27a0*/  LDCU UR4, c[0x0][0xb30] ;  /* 0x00016600ff0477ac */ /* 0x000ee40008000800 */
[----:B---3--:R-:W-:-:S09]  /*27b0*/  UISETP.NE.AND UP0, UPT, UR4, 0x1, UPT ;  /* 0x000000010400788c */ /* 0x008fd2000bf05270 */
[----:B------:R-:W-:Y:S05]  /*27c0*/  BRA.U UP0, `(.L_x_41) ;  /* 0x0000000100447547 */ /* 0x000fea000b800000 */
[----:B------:R-:W3:Y:S01]  /*27d0*/  LDCU.128 UR16, c[0x0][0xb10] ;  /* 0x00016200ff1077ac */ /* 0x000ee20008000c00 */
[----:B------:R-:W4:Y:S01]  /*27e0*/  LDCU UR10, c[0x0][0xb0c] ;  /* 0x00016180ff0a77ac */ /* 0x000f220008000800 */
[----:B------:R-:W1:Y:S01]  /*27f0*/  LDCU UR7, c[0x0][0xb20] ;  /* 0x00016400ff0777ac */ /* 0x000e620008000800 */
[----:B---3--:R-:W-:Y:S02]  /*2800*/  UIMAD.WIDE.U32 UR8, UR37, UR16, URZ ;  /* 0x00000010250872a5 */ /* 0x008fe4000f8e00ff */
[----:B------:R-:W-:Y:S02]  /*2810*/  UIMAD.WIDE.U32 UR4, UR31, UR19, URZ ;  /* 0x000000131f0472a5 */ /* 0x000fe4000f8e00ff */
[----:B----4-:R-:W-:Y:S02]  /*2820*/  UISETP.NE.AND UP2, UPT, UR10, 0x1, UPT ;  /* 0x000000010a00788c */ /* 0x010fe4000bf45270 */
[----:B------:R-:W-:Y:S01]  /*2830*/  UISETP.NE.AND UP0, UPT, UR18, 0x1, UPT ;  /* 0x000000011200788c */ /* 0x000fe2000bf05270 */
[----:B------:R-:W-:-:S02]  /*2840*/  UMOV UR8, UR9 ;  /* 0x0000000900087c82 */ /* 0x000fc40008000000 */
[----:B------:R-:W-:Y:S01]  /*2850*/  UMOV UR4, UR5 ;  /* 0x0000000500047c82 */ /* 0x000fe20008000000 */
[----:B------:R-:W-:Y:S02]  /*2860*/  USHF.R.U32.HI UR17, URZ, UR17, UR8 ;  /* 0x00000011ff117299 */ /* 0x000fe40008011608 */
[----:B-1----:R-:W-:Y:S02]  /*2870*/  USHF.R.U32.HI UR4, URZ, UR7, UR4 ;  /* 0x00000007ff047299 */ /* 0x002fe40008011604 */
[----:B------:R-:W-:Y:S02]  /*2880*/  USEL UR5, UR37, UR17, !UP2 ;  /* 0x0000001125057287 */ /* 0x000fe4000d000000 */
[----:B------:R-:W-:-:S04]  /*2890*/  USEL UR4, UR31, UR4, !UP0 ;  /* 0x000000041f047287 */ /* 0x000fc8000c000000 */
[----:B------:R-:W-:Y:S02]  /*28a0*/  UIADD3 UR7, UPT, UPT, UR5, -UR4, URZ ;  /* 0x8000000405077290 */ /* 0x000fe4000fffe0ff */
[----:B------:R-:W-:Y:S02]  /*28b0*/  UIADD3 UR4, UPT, UPT, -UR5, UR4, URZ ;  /* 0x0000000405047290 */ /* 0x000fe4000fffe1ff */
[----:B------:R-:W-:Y:S02]  /*28c0*/  UIMAD UR31, UR7, UR18, UR31 ;  /* 0x00000012071f72a4 */ /* 0x000fe4000f8e021f */
[----:B------:R-:W-:-:S12]  /*28d0*/  UIMAD UR37, UR4, UR10, UR37 ;  /* 0x0000000a042572a4 */ /* 0x000fd8000f8e0225 */
.L_x_41:
[----:B------:R-:W-:Y:S01]  /*28e0*/  VIADD R11, R11, 0x1 ;  /* 0x000000010b0b7836 */ /* 0x000fe20000000000 */
[----:B------:R-:W-:Y:S02]  /*28f0*/  R2UR UR5, R51 ;  /* 0x00000000330572ca */ /* 0x000fe400000e0000 */
[----:B------:R-:W-:Y:S02]  /*2900*/  R2UR UR4, R50 ;  /* 0x00000000320472ca */ /* 0x000fe400000e0000 */
[C---:B------:R-:W-:Y:S02]  /*2910*/  ISETP.NE.AND P0, PT, R11.reuse, 0x2, PT ;  /* 0x000000020b00780c */ /* 0x040fe40003f05270 */
[----:B------:R-:W-:Y:S02]  /*2920*/  PLOP3.LUT P1, PT, PT, PT, PT, 0x80, 0x8 ;  /* 0x000000000008781c */ /* 0x000fe40003f2f070 */
[----:B-1----:R-:W-:Y:S02]  /*2930*/  SEL R0, RZ, 0x1, P0 ;  /* 0x00000001ff007807 */ /* 0x002fe40000000000 */
[----:B------:R-:W-:-:S02]  /*2940*/  SEL R11, R11, RZ, P0 ;  /* 0x000000ff0b0b7207 */ /* 0x000fc40000000000 */
[----:B------:R-:W-:Y:S01]  /*2950*/  LOP3.LUT R10, R10, R0, RZ, 0x3c, !PT ;  /* 0x000000000a0a7212 */ /* 0x000fe200078e3cff */
[----:B------:R-:W-:Y:S02]  /*2960*/  UIADD3 UR20, UPT, UPT, UR37, UR5, URZ ;  /* 0x0000000525147290 */ /* 0x000fe4000fffe0ff */
[----:B------:R-:W-:Y:S01]  /*2970*/  UIADD3 UR25, UPT, UPT, UR31, UR4, URZ ;  /* 0x000000041f197290 */ /* 0x000fe2000fffe0ff */
[----:B------:R-:W-:Y:S11]  /*2980*/  BRA.U UP1, `(.L_x_42) ;  /* 0xfffffff101387547 */ /* 0x000ff6000b83ffff */
[----:B------:R-:W-:Y:S01]  /*2990*/  UIADD3 UR13, UPT, UPT, UR13, 0x20, URZ ;  /* 0x000000200d0d7890 */ /* 0x000fe2000fffe0ff */
[----:B------:R-:W-:-:S03]  /*29a0*/  SHF.L.U32 R2, R12, 0x1f, RZ ;  /* 0x0000001f0c027819 */ /* 0x000fc600000006ff */
[----:B------:R-:W-:-:S09]  /*29b0*/  ULEA UR4, UR6, UR13, 0x3 ;  /* 0x0000000d06047291 */ /* 0x000fd2000f8e18ff */
[----:B------:R-:W1:Y:S02]  /*29c0*/  SYNCS.PHASECHK.TRANS64.TRYWAIT P0, [UR4], R2 ;  /* 0x00000002ff0075a7 */ /* 0x000e640008001104 */
[----:B-1----:R-:W-:Y:S05]  /*29d0*/  @!P0 BRA `(.L_x_43) ;  /* 0x0000005400288947 */ /* 0x002fea0003800000 */
.L_x_138:
[----:B------:R-:W-:-:S04]  /*29e0*/  UIADD3 UR4, UPT, UPT, UR6, 0x1, URZ ;  /* 0x0000000106047890 */ /* 0x000fc8000fffe0ff */
[----:B------:R-:W-:-:S04]  /*29f0*/  UISETP.NE.AND UP0, UPT, UR4, 0x4, UPT ;  /* 0x000000040400788c */ /* 0x000fc8000bf05270 */
[----:B------:R-:W-:Y:S02]  /*2a00*/  USEL UR6, URZ, 0x1, UP0 ;  /* 0x00000001ff067887 */ /* 0x000fe40008000000 */
[----:B------:R-:W-:-:S04]  /*2a10*/  USEL UR4, UR4, URZ, UP0 ;  /* 0x000000ff04047287 */ /* 0x000fc80008000000 */
[----:B------:R-:W-:Y:S01]  /*2a20*/  ULEA UR5, UR4, UR13, 0x3 ;  /* 0x0000000d04057291 */ /* 0x000fe2000f8e18ff */
[----:B-1----:R-:W-:-:S04]  /*2a30*/  LOP3.LUT R2, R12, UR6, RZ, 0x3c, !PT ;  /* 0x000000060c027c12 */ /* 0x002fc8000f8e3cff */
[----:B------:R-:W-:-:S04]  /*2a40*/  SHF.L.U32 R3, R2, 0x1f, RZ ;  /* 0x0000001f02037819 */ /* 0x000fc800000006ff */
[----:B------:R-:W1:Y:S02]  /*2a50*/  SYNCS.PHASECHK.TRANS64.TRYWAIT P0, [UR5], R3 ;  /* 0x00000003ff0075a7 */ /* 0x000e640008001105 */
[----:B-1----:R-:W-:Y:S05]  /*2a60*/  @!P0 BRA `(.L_x_44) ;  /* 0x00000054001c8947 */ /* 0x002fea0003800000 */
.L_x_140:
[----:B------:R-:W-:-:S04]  /*2a70*/  UIADD3 UR4, UPT, UPT, UR4, 0x1, URZ ;  /* 0x0000000104047890 */ /* 0x000fc8000fffe0ff */
[----:B------:R-:W-:-:S04]  /*2a80*/  UISETP.NE.AND UP0, UPT, UR4, 0x4, UPT ;  /* 0x000000040400788c */ /* 0x000fc8000bf05270 */
[----:B------:R-:W-:Y:S02]  /*2a90*/  USEL UR6, URZ, 0x1, UP0 ;  /* 0x00000001ff067887 */ /* 0x000fe40008000000 */
[----:B------:R-:W-:-:S04]  /*2aa0*/  USEL UR4, UR4, URZ, UP0 ;  /* 0x000000ff04047287 */ /* 0x000fc80008000000 */
[----:B------:R-:W-:Y:S01]  /*2ab0*/  ULEA UR5, UR4, UR13, 0x3 ;  /* 0x0000000d04057291 */ /* 0x000fe2000f8e18ff */
[----:B------:R-:W-:-:S04]  /*2ac0*/  LOP3.LUT R2, R2, UR6, RZ, 0x3c, !PT ;  /* 0x0000000602027c12 */ /* 0x000fc8000f8e3cff */
[----:B-1----:R-:W-:-:S04]  /*2ad0*/  SHF.L.U32 R3, R2, 0x1f, RZ ;  /* 0x0000001f02037819 */ /* 0x002fc800000006ff */
[----:B------:R-:W1:Y:S02]  /*2ae0*/  SYNCS.PHASECHK.TRANS64.TRYWAIT P0, [UR5], R3 ;  /* 0x00000003ff0075a7 */ /* 0x000e640008001105 */
[----:B-1----:R-:W-:Y:S05]  /*2af0*/  @!P0 BRA `(.L_x_45) ;  /* 0x0000005400108947 */ /* 0x002fea0003800000 */
.L_x_142:
[----:B------:R-:W-:-:S04]  /*2b00*/  UIADD3 UR4, UPT, UPT, UR4, 0x1, URZ ;  /* 0x0000000104047890 */ /* 0x000fc8000fffe0ff */
[----:B------:R-:W-:-:S04]  /*2b10*/  UISETP.NE.AND UP0, UPT, UR4, 0x4, UPT ;  /* 0x000000040400788c */ /* 0x000fc8000bf05270 */
[----:B------:R-:W-:Y:S02]  /*2b20*/  USEL UR5, URZ, 0x1, UP0 ;  /* 0x00000001ff057887 */ /* 0x000fe40008000000 */
[----:B------:R-:W-:-:S04]  /*2b30*/  USEL UR4, UR4, URZ, UP0 ;  /* 0x000000ff04047287 */ /* 0x000fc80008000000 */
[----:B------:R-:W-:Y:S01]  /*2b40*/  ULEA UR4, UR4, UR13, 0x3 ;  /* 0x0000000d04047291 */ /* 0x000fe2000f8e18ff */
[----:B------:R-:W-:-:S04]  /*2b50*/  LOP3.LUT R2, R2, UR5, RZ, 0x3c, !PT ;  /* 0x0000000502027c12 */ /* 0x000fc8000f8e3cff */
[----:B------:R-:W-:Y:S01]  /*2b60*/  SHF.L.U32 R2, R2, 0x1f, RZ ;  /* 0x0000001f02027819 */ /* 0x000fe200000006ff */
[----:B-1----:R-:W-:-:S07]  /*2b70*/  IMAD.U32 R0, RZ, RZ, UR4 ;  /* 0x00000004ff007e24 */ /* 0x002fce000f8e00ff */
.L_x_46:
[----:B-1----:R1:W3:Y:S02]  /*2b80*/  SYNCS.PHASECHK.TRANS64.TRYWAIT P0, [R0+URZ], R2 ;  /* 0x00000002000075a7 */ /* 0x0022e400080011ff */
[----:B---3--:R-:W-:Y:S05]  /*2b90*/  @!P0 NANOSLEEP.SYNCS 0x989680 ;  /* 0x009896800000895d */ /* 0x008fea0003900000 */
[----:B------:R-:W3:Y:S02]  /*2ba0*/  @!P0 SYNCS.PHASECHK.TRANS64 P0, [R0+URZ], R2 ;  /* 0x00000002000085a7 */ /* 0x000ee400080010ff */
[----:B--23--:R-:W-:Y:S05]  /*2bb0*/  @P0 EXIT ;  /* 0x000000000000094d */ /* 0x00cfea0003800000 */
[----:B------:R-:W-:Y:S05]  /*2bc0*/  BRA `(.L_x_46) ;  /* 0xfffffffc00ec7947 */ /* 0x000fea000383ffff */
.L_x_22:
[----:B------:R-:W1:Y:S02]  /*2bd0*/  S2UR UR4, SR_CgaCtaId ;  /* 0x00000000000479c3 */ /* 0x000e640000008800 */
[----:B-1----:R-:W-:-:S04]  /*2be0*/  UISETP.NE.AND UP0, UPT, UR4, URZ, UPT ;  /* 0x000000ff0400728c */ /* 0x002fc8000bf05270 */
[----:B------:R-:W-:-:S09]  /*2bf0*/  UISETP.NE.OR UP0, UPT, UR13, 0x1, UP0 ;  /* 0x000000010d00788c */ /* 0x000fd20008705670 */
[----:B------:R-:W-:Y:S05]  /*2c00*/  BRA.U UP0, `(.L_x_47) ;  /* 0x00000005004c7547 */ /* 0x000fea000b800000 */
[----:B------:R-:W1:Y:S01]  /*2c10*/  S2UR UR5, SR_CgaCtaId ;  /* 0x00000000000579c3 */ /* 0x000e620000008800 */
[----:B------:R-:W-:Y:S01]  /*2c20*/  UMOV UR4, 0x400 ;  /* 0x0000040000047882 */ /* 0x000fe20000000000 */
[----:B------:R-:W-:Y:S01]  /*2c30*/  ISETP.GE.U32.AND P2, PT, R3, 0x4, PT ;  /* 0x000000040300780c */ /* 0x000fe20003f46070 */
[----:B------:R-:W-:Y:S01]  /*2c40*/  IMAD.MOV.U32 R12, RZ, RZ, 0x1 ;  /* 0x00000001ff0c7424 */ /* 0x000fe200078e00ff */
[----:B------:R-:W-:Y:S02]  /*2c50*/  CS2R R10, SRZ ;  /* 0x00000000000a7805 */ /* 0x000fe4000001ff00 */
[----:B------:R-:W-:Y:S01]  /*2c60*/  CS2R R8, SRZ ;  /* 0x0000000000087805 */ /* 0x000fe2000001ff00 */
[----:B-1----:R-:W-:-:S03]  /*2c70*/  ULEA UR6, UR5, UR4, 0x18 ;  /* 0x0000000405067291 */ /* 0x002fc6000f8ec0ff */
[----:B------:R-:W-:-:S09]  /*2c80*/  UMOV UR5, URZ ;  /* 0x000000ff00057c82 */ /* 0x000fd20008000000 */
.L_x_51:
[----:B------:R-:W-:Y:S02]  /*2c90*/  LEA R0, R8, UR6, 0x3 ;  /* 0x0000000608007c11 */ /* 0x000fe4000f8e18ff */
[----:B------:R-:W-:-:S03]  /*2ca0*/  SHF.L.U32 R4, R9, 0x1f, RZ ;  /* 0x0000001f09047819 */ /* 0x000fc600000006ff */
[----:B------:R-:W-:Y:S01]  /*2cb0*/  VIADD R5, R0, 0xf0 ;  /* 0x000000f000057836 */ /* 0x000fe20000000000 */
[----:B------:R-:W1:Y:S02]  /*2cc0*/  SYNCS.PHASECHK.TRANS64.TRYWAIT P0, [R0+URZ+0xe0], R4 ;  /* 0x0000e004000075a7 */ /* 0x000e6400080011ff */
[----:B-1----:R-:W-:Y:S05]  /*2cd0*/  @!P0 BRA `(.L_x_48) ;  /* 0x0000005000b08947 */ /* 0x002fea0003800000 */
.L_x_143:
[----:B------:R-:W-:Y:S01]  /*2ce0*/  ULEA UR4, UR5, UR6, 0x3 ;  /* 0x0000000605047291 */ /* 0x000fe2000f8e18ff */
[----:B-1----:R-:W-:Y:S01]  /*2cf0*/  PRMT R0, RZ, 0x654, R5 ;  /* 0x00000654ff007816 */ /* 0x002fe20000000005 */
[----:B------:R-:W-:Y:S01]  /*2d00*/  @!P2 IMAD.MOV.U32 R4, RZ, RZ, 0x10 ;  /* 0x00000010ff04a424 */ /* 0x000fe200078e00ff */
[----:B------:R-:W-:Y:S01]  /*2d10*/  SHF.L.U32 R5, R12, 0x1f, RZ ;  /* 0x0000001f0c057819 */ /* 0x000fe200000006ff */
[----:B------:R-:W-:Y:S01]  /*2d20*/  UIADD3 UR7, UPT, UPT, UR4, 0x80, URZ ;  /* 0x0000008004077890 */ /* 0x000fe2000fffe0ff */
[----:B------:R1:W-:Y:S05]  /*2d30*/  SYNCS.ARRIVE.TRANS64.RED.A1T0 RZ, [R0+URZ], RZ ;  /* 0x000000ff00ff79a7 */ /* 0x0003ea00081004ff */
[----:B------:R-:W-:Y:S01]  /*2d40*/  IMAD.U32 R6, RZ, RZ, UR7 ;  /* 0x00000007ff067e24 */ /* 0x000fe2000f8e00ff */
[----:B------:R-:W2:Y:S04]  /*2d50*/  SYNCS.PHASECHK.TRANS64.TRYWAIT P0, [UR4+0x90], R5 ;  /* 0x00009005ff0075a7 */ /* 0x000ea80008001104 */
[----:B------:R-:W-:Y:S01]  /*2d60*/  PRMT R6, R3, 0x654, R6 ;  /* 0x0000065403067816 */ /* 0x000fe20000000006 */
[----:B-12---:R-:W-:Y:S06]  /*2d70*/  @!P0 BRA `(.L_x_49) ;  /* 0x00000050009c8947 */ /* 0x006fec0003800000 */
.L_x_145:
[----:B------:R-:W-:Y:S01]  /*2d80*/  ULEA UR8, UR5, UR6, 0x4 ;  /* 0x0000000605087291 */ /* 0x000fe2000f8e20ff */
[----:B------:R-:W-:Y:S01]  /*2d90*/  SEL R2, R6, R2, !P2 ;  /* 0x0000000206027207 */ /* 0x000fe20005000000 */
[----:B------:R-:W-:Y:S01]  /*2da0*/  UIADD3 UR9, UPT, UPT, UR4, 0x80, URZ ;  /* 0x0000008004097890 */ /* 0x000fe2000fffe0ff */
[----:B-1----:R-:W-:Y:S01]  /*2db0*/  LEA R0, R11, UR6, 0x3 ;  /* 0x000000060b007c11 */ /* 0x002fe2000f8e18ff */
[----:B------:R-:W-:Y:S01]  /*2dc0*/  UIADD3 UR8, UPT, UPT, UR8, 0x110, URZ ;  /* 0x0000011008087890 */ /* 0x000fe2000fffe0ff */
[----:B------:R1:W-:Y:S01]  /*2dd0*/  @!P2 SYNCS.ARRIVE.TRANS64.RED RZ, [R2+URZ], R4 ;  /* 0x0000000402ffa9a7 */ /* 0x0003e200080004ff */
[----:B------:R-:W-:Y:S01]  /*2de0*/  UIADD3 UR4, UPT, UPT, UR5, 0x1, URZ ;  /* 0x0000000105047890 */ /* 0x000fe2000fffe0ff */
[----:B------:R-:W-:-:S03]  /*2df0*/  VIADD R8, R8, 0x1 ;  /* 0x0000000108087836 */ /* 0x000fc60000000000 */
[----:B------:R-:W-:Y:S02]  /*2e00*/  UISETP.NE.AND UP0, UPT, UR4, 0x2, UPT ;  /* 0x000000020400788c */ /* 0x000fe4000bf05270 */
[----:B------:R-:W-:Y:S01]  /*2e10*/  ISETP.NE.AND P0, PT, R8, 0x2, PT ;  /* 0x000000020800780c */ /* 0x000fe20003f05270 */
[----:B------:R-:W-:Y:S06]  /*2e20*/  UGETNEXTWORKID.BROADCAST [UR8], [UR9] ;  /* 0x00000000080073ca */ /* 0x000fec0008000100 */
[----:B------:R-:W-:Y:S02]  /*2e30*/  USEL UR7, URZ, 0x1, UP0 ;  /* 0x00000001ff077887 */ /* 0x000fe40008000000 */
[----:B------:R-:W-:-:S04]  /*2e40*/  USEL UR5, UR4, URZ, UP0 ;  /* 0x000000ff04057287 */ /* 0x000fc80008000000 */
[----:B------:R-:W-:Y:S02]  /*2e50*/  LOP3.LUT R12, R12, UR7, RZ, 0x3c, !PT ;  /* 0x000000070c0c7c12 */ /* 0x000fe4000f8e3cff */
[----:B-1----:R-:W-:-:S04]  /*2e60*/  SHF.L.U32 R4, R10, 0x1f, RZ ;  /* 0x0000001f0a047819 */ /* 0x002fc800000006ff */
[----:B------:R-:W1:Y:S02]  /*2e70*/  SYNCS.PHASECHK.TRANS64.TRYWAIT P1, [R0+URZ+0x80], R4 ;  /* 0x00008004000075a7 */ /* 0x000e6400080211ff */
[----:B-1----:R-:W-:Y:S05]  /*2e80*/  @!P1 BRA `(.L_x_50) ;  /* 0x0000005000709947 */ /* 0x002fea0003800000 */
.L_x_146:
[C---:B-1----:R-:W-:Y:S01]  /*2e90*/  LEA R4, R11.reuse, UR6, 0x4 ;  /* 0x000000060b047c11 */ /* 0x042fe2000f8e20ff */
[----:B------:R-:W-:Y:S01]  /*2ea0*/  VIADD R0, R0, 0x90 ;  /* 0x0000009000007836 */ /* 0x000fe20000000000 */
[----:B------:R-:W-:Y:S01]  /*2eb0*/  SEL R8, R8, RZ, P0 ;  /* 0x000000ff08087207 */ /* 0x000fe20000000000 */
[----:B------:R-:W-:-:S03]  /*2ec0*/  VIADD R11, R11, 0x1 ;  /* 0x000000010b0b7836 */ /* 0x000fc60000000000 */
[----:B------:R-:W1:Y:S01]  /*2ed0*/  LDS.128 R4, [R4+0x110] ;  /* 0x0001100004047984 */ /* 0x000e620000000c00 */
[----:B------:R-:W-:Y:S02]  /*2ee0*/  PRMT R0, RZ, 0x654, R0 ;  /* 0x00000654ff007816 */ /* 0x000fe40000000000 */
[C---:B------:R-:W-:Y:S01]  /*2ef0*/  ISETP.NE.AND P1, PT, R11.reuse, 0x2, PT ;  /* 0x000000020b00780c */ /* 0x040fe20003f25270 */
[----:B------:R-:W-:Y:S01]  /*2f00*/  @!PT LDS RZ, [RZ] ;  /* 0x00000000fffff984 */ /* 0x000fe20000000800 */
[----:B------:R-:W-:Y:S01]  /*2f10*/  @!PT LDS RZ, [RZ] ;  /* 0x00000000fffff984 */ /* 0x000fe20000000800 */
[----:B------:R-:W-:Y:S01]  /*2f20*/  @!PT LDS RZ, [RZ] ;  /* 0x00000000fffff984 */ /* 0x000fe20000000800 */
[----:B------:R-:W-:Y:S01]  /*2f30*/  @!PT LDS RZ, [RZ] ;  /* 0x00000000fffff984 */ /* 0x000fe20000000800 */
[----:B------:R2:W-:Y:S06]  /*2f40*/  MEMBAR.ALL.CTA ;  /* 0x0000000000007992 */ /* 0x0005ec0000008000 */
[----:B--2---:R-:W2:Y:S01]  /*2f50*/  FENCE.VIEW.ASYNC.S ;  /* 0x00000000000073c6 */ /* 0x004ea20000000000 */
[----:B------:R-:W-:Y:S01]  /*2f60*/  SEL R11, R11, RZ, P1 ;  /* 0x000000ff0b0b7207 */ /* 0x000fe20000800000 */
[----:B--2---:R2:W-:Y:S01]  /*2f70*/  SYNCS.ARRIVE.TRANS64.RED.A1T0 RZ, [R0+URZ], RZ ;  /* 0x000000ff00ff79a7 */ /* 0x0045e200081004ff */
[----:B-1----:R-:W-:-:S02]  /*2f80*/  LOP3.LUT P3, RZ, R6, 0x1, RZ, 0xc0, !PT ;  /* 0x0000000106ff7812 */ /* 0x002fc4000786c0ff */
[----:B------:R-:W-:-:S04]  /*2f90*/  SEL R4, RZ, 0x1, P1 ;  /* 0x00000001ff047807 */ /* 0x000fc80000800000 */
[----:B------:R-:W-:Y:S02]  /*2fa0*/  LOP3.LUT R10, R10, R4, RZ, 0x3c, !PT ;  /* 0x000000040a0a7212 */ /* 0x000fe400078e3cff */
[----:B--2---:R-:W-:-:S04]  /*2fb0*/  SEL R0, RZ, 0x1, P0 ;  /* 0x00000001ff007807 */ /* 0x004fc80000000000 */
[----:B------:R-:W-:Y:S01]  /*2fc0*/  LOP3.LUT R9, R9, R0, RZ, 0x3c, !PT ;  /* 0x0000000009097212 */ /* 0x000fe200078e3cff */
[----:B------:R-:W-:Y:S06]  /*2fd0*/  @P3 BRA `(.L_x_51) ;  /* 0xfffffffc002c3947 */ /* 0x000fec000383ffff */
[----:B------:R-:W-:Y:S01]  /*2fe0*/  ULEA UR4, UR5, UR6, 0x3 ;  /* 0x0000000605047291 */ /* 0x000fe2000f8e18ff */
[----:B------:R-:W-:-:S08]  /*2ff0*/  SHF.L.U32 R2, R12, 0x1f, RZ ;  /* 0x0000001f0c027819 */ /* 0x000fd000000006ff */
[----:B------:R-:W1:Y:S02]  /*3000*/  SYNCS.PHASECHK.TRANS64 P0, [UR4+0x90], R2 ;  /* 0x00009002ff0075a7 */ /* 0x000e640008001004 */
[----:B-1----:R-:W-:Y:S05]  /*3010*/  @P0 BRA `(.L_x_52) ;  /* 0x0000000000080947 */ /* 0x002fea0003800000 */
[----:B------:R-:W1:Y:S02]  /*3020*/  SYNCS.PHASECHK.TRANS64.TRYWAIT P0, [UR4+0x90], R2 ;  /* 0x00009002ff0075a7 */ /* 0x000e640008001104 */
[----:B-1----:R-:W-:Y:S05]  /*3030*/  @!P0 BRA `(.L_x_53) ;  /* 0x0000005000188947 */ /* 0x002fea0003800000 */
.L_x_52:
[----:B------:R-:W-:-:S04]  /*3040*/  UIADD3 UR7, UPT, UPT, UR5, 0x1, URZ ;  /* 0x0000000105077890 */ /* 0x000fc8000fffe0ff */
[----:B------:R-:W-:-:S04]  /*3050*/  UISETP.NE.AND UP0, UPT, UR7, 0x2, UPT ;  /* 0x000000020700788c */ /* 0x000fc8000bf05270 */
[----:B------:R-:W-:Y:S02]  /*3060*/  USEL UR8, URZ, 0x1, UP0 ;  /* 0x00000001ff087887 */ /* 0x000fe40008000000 */
[----:B------:R-:W-:-:S04]  /*3070*/  USEL UR7, UR7, URZ, UP0 ;  /* 0x000000ff07077287 */ /* 0x000fc80008000000 */
[----:B------:R-:W-:Y:S01]  /*3080*/  ULEA UR7, UR7, UR6, 0x3 ;  /* 0x0000000607077291 */ /* 0x000fe2000f8e18ff */
[----:B-1----:R-:W-:-:S04]  /*3090*/  LOP3.LUT R2, R12, UR8, RZ, 0x3c, !PT ;  /* 0x000000080c027c12 */ /* 0x002fc8000f8e3cff */
[----:B------:R-:W-:-:S04]  /*30a0*/  SHF.L.U32 R0, R2, 0x1f, RZ ;  /* 0x0000001f02007819 */ /* 0x000fc800000006ff */
[----:B------:R-:W1:Y:S02]  /*30b0*/  SYNCS.PHASECHK.TRANS64 P0, [UR7+0x90], R0 ;  /* 0x00009000ff0075a7 */ /* 0x000e640008001007 */
[----:B-1----:R-:W-:Y:S05]  /*30c0*/  @P0 EXIT ;  /* 0x000000000000094d */ /* 0x002fea0003800000 */
[----:B------:R-:W-:Y:S02]  /*30d0*/  SHF.L.U32 R2, R2, 0x1f, RZ ;  /* 0x0000001f02027819 */ /* 0x000fe400000006ff */
[----:B------:R-:W-:-:S07]  /*30e0*/  MOV R0, UR7 ;  /* 0x0000000700007c02 */ /* 0x000fce0008000f00 */
.L_x_54:
[----:B-1----:R1:W2:Y:S02]  /*30f0*/  SYNCS.PHASECHK.TRANS64.TRYWAIT P0, [R0+URZ+0x90], R2 ;  /* 0x00009002000075a7 */ /* 0x0022a400080011ff */
[----:B--2---:R-:W-:Y:S05]  /*3100*/  @!P0 NANOSLEEP.SYNCS 0x989680 ;  /* 0x009896800000895d */ /* 0x004fea0003900000 */
[----:B------:R-:W2:Y:S02]  /*3110*/  @!P0 SYNCS.PHASECHK.TRANS64 P0, [R0+URZ+0x90], R2 ;  /* 0x00009002000085a7 */ /* 0x000ea400080010ff */
[----:B--2---:R-:W-:Y:S05]  /*3120*/  @P0 EXIT ;  /* 0x000000000000094d */ /* 0x004fea0003800000 */
[----:B------:R-:W-:Y:S05]  /*3130*/  BRA `(.L_x_54) ;  /* 0xfffffffc00ec7947 */ /* 0x000fea000383ffff */
.L_x_47:
[----:B------:R-:W-:Y:S05]  /*3140*/  BRA.U UP4, `(.L_x_55) ;  /* 0x0000001104dc7547 */ /* 0x000fea000b800000 */
[----:B------:R-:W1:Y:S01]  /*3150*/  S2UR UR7, SR_CgaCtaId ;  /* 0x00000000000779c3 */ /* 0x000e620000008800 */
[----:B------:R-:W-:Y:S01]  /*3160*/  UMOV UR4, 0x40 ;  /* 0x0000004000047882 */ /* 0x000fe20000000000 */
[----:B------:R-:W-:Y:S01]  /*3170*/  NOP ;  /* 0x0000000000007918 */ /* 0x000fe20000000000 */
[----:B------:R-:W-:Y:S01]  /*3180*/  UMOV UR6, 0x400 ;  /* 0x0000040000067882 */ /* 0x000fe20000000000 */
[----:B-1----:R-:W-:Y:S02]  /*3190*/  ULEA UR5, UR7, UR4, 0x18 ;  /* 0x0000000407057291 */ /* 0x002fe4000f8ec0ff */
[----:B------:R-:W-:-:S07]  /*31a0*/  ULEA UR6, UR7, UR6, 0x18 ;  /* 0x0000000607067291 */ /* 0x000fce000f8ec0ff */
[----:B------:R-:W1:Y:S02]  /*31b0*/  LDS.U8 R3, [UR5+0x1c] ;  /* 0x00001c05ff037984 */ /* 0x000e640008000000 */
[----:B-1----:R-:W-:-:S13]  /*31c0*/  ISETP.NE.AND P0, PT, R3, RZ, PT ;  /* 0x000000ff0300720c */ /* 0x002fda0003f05270 */
[----:B------:R-:W-:Y:S05]  /*31d0*/  @P0 BRA `(.L_x_56) ;  /* 0x0000000400080947 */ /* 0x000fea0003800000 */
[----:B------:R-:W-:Y:S02]  /*31e0*/  UISETP.NE.U32.AND UP1, UPT, UR46, 0x1, UPT ;  /* 0x000000012e00788c */ /* 0x000fe4000bf25070 */
[----:B------:R-:W-:-:S07]  /*31f0*/  UIADD3 UR7, UPT, UPT, UR5, 0x8, URZ ;  /* 0x0000000805077890 */ /* 0x000fce000fffe0ff */
[----:B------:R-:W-:Y:S05]  /*3200*/  BRA.U !UP1, `(.L_x_57) ;  /* 0x00000001099c7547 */ /* 0x000fea000b800000 */
[----:B------:R-:W-:Y:S01]  /*3210*/  ELECT P0, URZ, PT ;  /* 0x0000000000ff782f */ /* 0x000fe20003800000 */
[----:B------:R-:W-:-:S12]  /*3220*/  BSSY B0, `(.L_x_57) ;  /* 0x0000025000007945 */ /* 0x000fd80003800000 */
[----:B------:R-:W-:Y:S05]  /*3230*/  @!P0 BRA `(.L_x_58) ;  /* 0x00000000008c8947 */ /* 0x000fea0003800000 */
[----:B------:R-:W-:-:S05]  /*3240*/  UMOV UR4, 0x10 ;  /* 0x0000001000047882 */ /* 0x000fca0000000000 */
[----:B------:R-:W-:Y:S04]  /*3250*/  DEPBAR.LE SB1, 0x36 ;  /* 0x00009d800000791a */ /* 0x000fe80000000000 */
[----:B------:R-:W1:Y:S02]  /*3260*/  UTCATOMSWS.2CTA.FIND_AND_SET.ALIGN UP0, UR4, UR4 ;  /* 0x00000004000475e3 */ /* 0x000e640008200800 */
[----:B-1----:R-:W-:Y:S01]  /*3270*/  MOV R10, UR4 ;  /* 0x00000004000a7c02 */ /* 0x002fe20008000f00 */
[----:B------:R-:W-:Y:S06]  /*3280*/  BRA.U UP0, `(.L_x_59) ;  /* 0x0000000100187547 */ /* 0x000fec000b800000 */
.L_x_60:
[----:B------:R-:W-:Y:S05]  /*3290*/  NANOSLEEP 0x64 ;  /* 0x000000640000795d */ /* 0x000fea0003800000 */
[----:B------:R-:W-:-:S05]  /*32a0*/  UMOV UR4, 0x10 ;  /* 0x0000001000047882 */ /* 0x000fca0000000000 */
[----:B------:R-:W-:Y:S04]  /*32b0*/  DEPBAR.LE SB1, 0x36 ;  /* 0x00009d800000791a */ /* 0x000fe80000000000 */
[----:B------:R-:W1:Y:S02]  /*32c0*/  UTCATOMSWS.2CTA.FIND_AND_SET.ALIGN UP0, UR4, UR4 ;  /* 0x00000004000475e3 */ /* 0x000e640008200800 */
[----:B-1----:R-:W-:Y:S01]  /*32d0*/  MOV R10, UR4 ;  /* 0x00000004000a7c02 */ /* 0x002fe20008000f00 */
[----:B------:R-:W-:Y:S05]  /*32e0*/  BRA.U !UP0, `(.L_x_60) ;  /* 0xfffffffd08e87547 */ /* 0x000fea000b83ffff */
.L_x_59:
[----:B------:R-:W1:Y:S01]  /*32f0*/  LDS R6, [UR5+0x10] ;  /* 0x00001005ff067984 */ /* 0x000e620008000800 */
[----:B------:R-:W-:Y:S01]  /*3300*/  IMAD.U32 R3, RZ, RZ, UR6 ;  /* 0x00000006ff037e24 */ /* 0x000fe2000f8e00ff */
[----:B------:R-:W-:-:S03]  /*3310*/  MOV R4, UR45 ;  /* 0x0000002d00047c02 */ /* 0x000fc60008000f00 */
[----:B------:R-:W-:Y:S01]  /*3320*/  VIADD R3, R3, 0x130 ;  /* 0x0000013003037836 */ /* 0x000fe20000000000 */
[----:B-1----:R-:W-:-:S04]  /*3330*/  SHF.L.U32 R6, R6, 0x1f, RZ ;  /* 0x0000001f06067819 */ /* 0x002fc800000006ff */
[----:B------:R-:W1:Y:S02]  /*3340*/  SYNCS.PHASECHK.TRANS64.TRYWAIT P0, [UR5+0x8], R6 ;  /* 0x00000806ff0075a7 */ /* 0x000e640008001105 */
[----:B-1----:R-:W-:Y:S05]  /*3350*/  @P0 BRA `(.L_x_61) ;  /* 0x0000000000080947 */ /* 0x002fea0003800000 */
[----:B------:R-:W1:Y:S02]  /*3360*/  SYNCS.PHASECHK.TRANS64.TRYWAIT P0, [UR5+0x8], R6 ;  /* 0x00000806ff0075a7 */ /* 0x000e640008001105 */
[----:B-1----:R-:W-:Y:S05]  /*3370*/  @!P0 BRA `(.L_x_62) ;  /* 0x0000004c00608947 */ /* 0x002fea0003800000 */
.L_x_61:
[----:B------:R-:W-:Y:S01]  /*3380*/  PRMT R4, R4, 0x654, R3 ;  /* 0x0000065404047816 */ /* 0x000fe20000000003 */
[----:B------:R-:W-:Y:S01]  /*3390*/  HFMA2 R3, -RZ, RZ, 0, 5.9604644775390625e-08 ;  /* 0x00000001ff037431 */ /* 0x000fe200000001ff */
[----:B------:R-:W-:Y:S01]  /*33a0*/  UPRMT UR4, UR45, 0x654, UR7 ;  /* 0x000006542d047896 */ /* 0x000fe20008000007 */
[----:B------:R-:W-:Y:S02]  /*33b0*/  IMAD.MOV.U32 R8, RZ, RZ, 0xffff ;  /* 0x0000ffffff087424 */ /* 0x000fe400078e00ff */
[----:B-1----:R-:W-:Y:S02]  /*33c0*/  IMAD.MOV.U32 R6, RZ, RZ, 0x4 ;  /* 0x00000004ff067424 */ /* 0x002fe400078e00ff */
[----:B------:R-:W-:Y:S01]  /*33d0*/  IMAD.SHL.U32 R9, R10, 0x20, RZ ;  /* 0x000000200a097824 */ /* 0x000fe200078e00ff */
[----:B------:R-:W-:Y:S02]  /*33e0*/  MOV R5, UR4 ;  /* 0x0000000400057c02 */ /* 0x000fe40008000f00 */
[-C--:B------:R-:W-:Y:S01]  /*33f0*/  SHF.L.U32 R8, R8, R10.reuse, RZ ;  /* 0x0000000a08087219 */ /* 0x080fe200000006ff */
[----:B------:R1:W-:Y:S01]  /*3400*/  SYNCS.ARRIVE.TRANS64.RED RZ, [UR4], R6 ;  /* 0x00000006ffff79a7 */ /* 0x0003e20008000404 */
[----:B------:R-:W-:Y:S01]  /*3410*/  SHF.L.U32 R7, R3, R10, RZ ;  /* 0x0000000a03077219 */ /* 0x000fe200000006ff */
[----:B------:R1:W-:Y:S04]  /*3420*/  STS [UR6+0x130], R9 ;  /* 0x00013009ff007988 */ /* 0x0003e80008000806 */
[----:B------:R1:W-:Y:S04]  /*3430*/  STAS [R4.64], R10 ;  /* 0x0000000a04007dbd */ /* 0x0003e8000c0008ff */
[----:B------:R1:W-:Y:S04]  /*3440*/  ATOMS.OR RZ, [UR5+0x14], R8 ;  /* 0x00001408ffff798c */ /* 0x0003e8000b000005 */
[----:B------:R1:W-:Y:S04]  /*3450*/  ATOMS.OR RZ, [UR5+0x18], R7 ;  /* 0x00001807ffff798c */ /* 0x0003e8000b000005 */
[----:B------:R1:W-:Y:S02]  /*3460*/  ATOMS.XOR RZ, [UR5+0x10], R3 ;  /* 0x00001003ffff798c */ /* 0x0003e4000b800005 */
.L_x_58:
[----:B------:R-:W-:Y:S05]  /*3470*/  BSYNC B0 ;  /* 0x0000000000007941 */ /* 0x000fea0003800000 */
.L_x_57:
[----:B------:R-:W-:Y:S05]  /*3480*/  BRA.U UP1, `(.L_x_63) ;  /* 0x00000001016c7547 */ /* 0x000fea000b800000 */
[----:B------:R-:W-:-:S03]  /*3490*/  UMOV UR4, 0xffffffff ;  /* 0xffffffff00047882 */ /* 0x000fc60000000000 */
[----:B------:R-:W-:Y:S05]  /*34a0*/  BRA.DIV UR4, `(.L_x_64) ;  /* 0x0000004e042c7947 */ /* 0x000fea000b800000 */
[----:B------:R-:W-:-:S13]  /*34b0*/  ELECT P6, URZ, PT ;  /* 0x0000000000ff782f */ /* 0x000fda00038c0000 */
.L_x_150:
[----:B------:R-:W-:Y:S05]  /*34c0*/  @!P6 BRA `(.L_x_63) ;  /* 0x00000000005ce947 */ /* 0x000fea0003800000 */
[----:B-1----:R-:W1:Y:S02]  /*34d0*/  LDS R4, [UR5+0x10] ;  /* 0x00001005ff047984 */ /* 0x002e640008000800 */
[----:B-1----:R-:W-:-:S04]  /*34e0*/  SHF.L.U32 R4, R4, 0x1f, RZ ;  /* 0x0000001f04047819 */ /* 0x002fc800000006ff */
[----:B------:R-:W1:Y:S02]  /*34f0*/  SYNCS.PHASECHK.TRANS64.TRYWAIT P0, [UR5+0x8], R4 ;  /* 0x00000804ff0075a7 */ /* 0x000e640008001105 */
[----:B-1----:R-:W-:Y:S05]  /*3500*/  @P0 BRA `(.L_x_65) ;  /* 0x0000000000080947 */ /* 0x002fea0003800000 */
[----:B------:R-:W1:Y:S02]  /*3510*/  SYNCS.PHASECHK.TRANS64.TRYWAIT P0, [UR5+0x8], R4 ;  /* 0x00000804ff0075a7 */ /* 0x000e640008001105 */
[----:B-1----:R-:W-:Y:S05]  /*3520*/  @!P0 BRA `(.L_x_66) ;  /* 0x0000004c002c8947 */ /* 0x002fea0003800000 */
.L_x_65:
[----:B------:R-:W2:Y:S01]  /*3530*/  LDS R6, [UR6+0x130] ;  /* 0x00013006ff067984 */ /* 0x000ea20008000800 */
[----:B-1----:R-:W-:Y:S02]  /*3540*/  HFMA2 R3, -RZ, RZ, 0, 5.9604644775390625e-08 ;  /* 0x00000001ff037431 */ /* 0x002fe400000001ff */
[----:B------:R-:W-:Y:S01]  /*3550*/  IMAD.MOV.U32 R4, RZ, RZ, 0xffff ;  /* 0x0000ffffff047424 */ /* 0x000fe200078e00ff */
[----:B------:R-:W-:Y:S01]  /*3560*/  UPRMT UR4, UR45, 0x654, UR7 ;  /* 0x000006542d047896 */ /* 0x000fe20008000007 */
[----:B--2---:R-:W-:-:S03]  /*3570*/  IMAD.SHL.U32 R5, R6, 0x20, RZ ;  /* 0x0000002006057824 */ /* 0x004fc600078e00ff */
[-C--:B------:R-:W-:Y:S02]  /*3580*/  SHF.L.U32 R4, R4, R6.reuse, RZ ;  /* 0x0000000604047219 */ /* 0x080fe400000006ff */
[----:B------:R-:W-:Y:S01]  /*3590*/  SHF.L.U32 R6, R3, R6, RZ ;  /* 0x0000000603067219 */ /* 0x000fe200000006ff */
[----:B------:R2:W-:Y:S04]  /*35a0*/  STS [UR6+0x130], R5 ;  /* 0x00013005ff007988 */ /* 0x0005e80008000806 */
[----:B------:R2:W-:Y:S04]  /*35b0*/  ATOMS.OR RZ, [UR5+0x14], R4 ;  /* 0x00001404ffff798c */ /* 0x0005e8000b000005 */
[----:B------:R2:W-:Y:S01]  /*35c0*/  ATOMS.OR RZ, [UR5+0x18], R6 ;  /* 0x00001806ffff798c */ /* 0x0005e2000b000005 */
[----:B------:R-:W-:Y:S03]  /*35d0*/  SYNCS.ARRIVE.TRANS64.RED.A1T0 RZ, [UR4], RZ ;  /* 0x000000ffffff79a7 */ /* 0x000fe60008100404 */
[----:B------:R2:W-:Y:S01]  /*35e0*/  ATOMS.XOR RZ, [UR5+0x10], R3 ;  /* 0x00001003ffff798c */ /* 0x0005e2000b800005 */
[----:B------:R-:W-:Y:S05]  /*35f0*/  BRA `(.L_x_63) ;  /* 0x0000000000107947 */ /* 0x000fea0003800000 */
.L_x_56:
[----:B------:R-:W-:Y:S02]  /*3600*/  MOV R3, 0xffffffff ;  /* 0xffffffff00037802 */ /* 0x000fe40000000f00 */
[----:B------:R-:W-:-:S03]  /*3610*/  MOV R4, 0x3640 ;  /* 0x0000364000047802 */ /* 0x000fc60000000f00 */
[----:B------:R1:W-:Y:S04]  /*3620*/  STS [UR6+0x130], R3 ;  /* 0x00013003ff007988 */ /* 0x0003e80008000806 */
[----:B-1---5:R-:W-:Y:S05]  /*3630*/  CALL.REL.NOINC `($__internal_1_$__cuda_sm10x_tcgen05_guardrail_trap_phase_invalid_during_alloc) ;  /* 0x00000050008c7944 */ /* 0x022fea0003c00000 */
.L_x_63:
[----:B------:R-:W-:Y:S05]  /*3640*/  WARPSYNC.ALL ;  /* 0x0000000000007948 */ /* 0x000fea0003800000 */
[----:B------:R-:W3:Y:S01]  /*3650*/  S2UR UR4, SR_CgaCtaId ;  /* 0x00000000000479c3 */ /* 0x000ee20000008800 */
[----:B------:R-:W-:Y:S01]  /*3660*/  UMOV UR26, 0x400 ;  /* 0x00000400001a7882 */ /* 0x000fe20000000000 */
[----:B------:R-:W-:-:S06]  /*3670*/  NOP ;  /* 0x0000000000007918 */ /* 0x000fcc0000000000 */
[----:B------:R-:W-:Y:S06]  /*3680*/  BAR.ARV 0x6, 0xa0 ;  /* 0x0182800000007b1d */ /* 0x000fec0000002000 */
[----:B------:R-:W4:Y:S01]  /*3690*/  LDCU UR6, c[0x0][0x38c] ;  /* 0x00007180ff0677ac */ /* 0x000f220008000800 */
[----:B------:R-:W-:Y:S01]  /*36a0*/  LOP3.LUT R0, R0, 0xffff, RZ, 0xc0, !PT ;  /* 0x0000ffff00007812 */ /* 0x000fe200078ec0ff */
[----:B-1----:R-:W-:Y:S01]  /*36b0*/  IMAD.MOV.U32 R9, RZ, RZ, 0x1 ;  /* 0x00000001ff097424 */ /* 0x002fe200078e00ff */
[----:B------:R-:W-:Y:S01]  /*36c0*/  LOP3.LUT R2, R2, 0xffff, RZ, 0xc0, !PT ;  /* 0x0000ffff02027812 */ /* 0x000fe200078ec0ff */
[----:B------:R-:W-:Y:S01]  /*36d0*/  IMAD.MOV.U32 R8, RZ, RZ, RZ ;  /* 0x000000ffff087224 */ /* 0x000fe200078e00ff */
[----:B------:R-:W-:Y:S01]  /*36e0*/  R2UR UR42, R0 ;  /* 0x00000000002a72ca */ /* 0x000fe200000e0000 */
[----:B------:R-:W-:Y:S01]  /*36f0*/  UMOV UR32, URZ ;  /* 0x000000ff00207c82 */ /* 0x000fe20008000000 */
[----:B------:R-:W-:Y:S01]  /*3700*/  R2UR UR28, R2 ;  /* 0x00000000021c72ca */ /* 0x000fe200000e0000 */
[----:B------:R-:W-:Y:S01]  /*3710*/  UMOV UR23, URZ ;  /* 0x000000ff00177c82 */ /* 0x000fe20008000000 */
[----:B------:R-:W-:Y:S01]  /*3720*/  UMOV UR22, URZ ;  /* 0x000000ff00167c82 */ /* 0x000fe20008000000 */
[----:B---3--:R-:W-:-:S02]  /*3730*/  ULEA UR26, UR4, UR26, 0x18 ;  /* 0x0000001a041a7291 */ /* 0x008fc4000f8ec0ff */
[----:B------:R-:W-:Y:S02]  /*3740*/  UISETP.NE.AND UP3, UPT, UR46, URZ, UPT ;  /* 0x000000ff2e00728c */ /* 0x000fe4000bf65270 */
[----:B------:R-:W-:Y:S02]  /*3750*/  UIADD3 UR5, UPT, UPT, UR26, 0x3300, URZ ;  /* 0x000033001a057890 */ /* 0x000fe4000fffe0ff */
[----:B------:R-:W-:Y:S02]  /*3760*/  UIADD3 UR4, UPT, UPT, UR26, 0xb300, URZ ;  /* 0x0000b3001a047890 */ /* 0x000fe4000fffe0ff */
[----:B----4-:R-:W-:Y:S01]  /*3770*/  UIADD3 UR6, UPT, UPT, UR6, 0x3f, URZ ;  /* 0x0000003f06067890 */ /* 0x010fe2000fffe0ff */
[----:B--2---:R-:W1:Y:S01]  /*3780*/  LDS R3, [UR26+0x130] ;  /* 0x0001301aff037984 */ /* 0x004e620008000800 */
[----:B------:R-:W-:Y:S02]  /*3790*/  USHF.R.U32.HI UR5, URZ, 0x4, UR5 ;  /* 0x00000004ff057899 */ /* 0x000fe40008011605 */
[----:B------:R-:W-:-:S02]  /*37a0*/  USHF.R.S32.HI UR33, URZ, 0x1f, UR6 ;  /* 0x0000001fff217899 */ /* 0x000fc40008011406 */
[----:B------:R-:W-:Y:S02]  /*37b0*/  USHF.R.U32.HI UR4, URZ, 0x4, UR4 ;  /* 0x00000004ff047899 */ /* 0x000fe40008011604 */
[----:B------:R-:W-:Y:S02]  /*37c0*/  ULEA.HI UR33, UR33, UR6, URZ, 0x6 ;  /* 0x0000000621217291 */ /* 0x000fe4000f8f30ff */
[----:B------:R-:W-:Y:S02]  /*37d0*/  ULOP3.LUT UR5, UR5, 0x3fff, URZ, 0xc0, !UPT ;  /* 0x00003fff05057892 */ /* 0x000fe4000f8ec0ff */
[----:B------:R-:W-:Y:S02]  /*37e0*/  USHF.R.S32.HI UR33, URZ, 0x6, UR33 ;  /* 0x00000006ff217899 */ /* 0x000fe40008011421 */
[----:B------:R-:W-:Y:S02]  /*37f0*/  ULOP3.LUT UR30, UR4, 0x3fff, URZ, 0xc0, !UPT ;  /* 0x00003fff041e7892 */ /* 0x000fe4000f8ec0ff */
[----:B------:R-:W-:Y:S01]  /*3800*/  UISETP.LT.AND UP0, UPT, UR33, 0x1, UPT ;  /* 0x000000012100788c */ /* 0x000fe2000bf01270 */
[----:B------:R-:W-:Y:S01]  /*3810*/  UMOV UR40, 0x0 ;  /* 0x0000000000287882 */ /* 0x000fe20000000000 */
[----:B------:R-:W-:Y:S01]  /*3820*/  UMOV UR41, 0x8100010 ;  /* 0x0810001000297882 */ /* 0x000fe20000000000 */
[----:B------:R-:W-:-:S02]  /*3830*/  ULOP3.LUT UR29, UR5, 0x10000, URZ, 0xfc, !UPT ;  /* 0x00010000051d7892 */ /* 0x000fc4000f8efcff */
[----:B------:R-:W-:Y:S02]  /*3840*/  ULOP3.LUT UR30, UR30, 0x10000, URZ, 0xfc, !UPT ;  /* 0x000100001e1e7892 */ /* 0x000fe4000f8efcff */
[----:B------:R-:W-:Y:S01]  /*3850*/  USEL UR43, UR33, 0x1, !UP0 ;  /* 0x00000001212b7887 */ /* 0x000fe2000c000000 */
[----:B------:R-:W-:Y:S01]  /*3860*/  UMOV UR38, 0x0 ;  /* 0x0000000000267882 */ /* 0x000fe20000000000 */
[----:B------:R-:W-:Y:S01]  /*3870*/  UMOV UR39, 0x8100010 ;  /* 0x0810001000277882 */ /* 0x000fe20000000000 */
[----:B------:R-:W-:Y:S01]  /*3880*/  UMOV UR36, 0x0 ;  /* 0x0000000000247882 */ /* 0x000fe20000000000 */
[----:B------:R-:W-:Y:S01]  /*3890*/  UMOV UR37, 0x8100010 ;  /* 0x0810001000257882 */ /* 0x000fe20000000000 */
[----:B------:R-:W-:Y:S01]  /*38a0*/  UMOV UR34, 0x0 ;  /* 0x0000000000227882 */ /* 0x000fe20000000000 */
[----:B------:R-:W-:Y:S01]  /*38b0*/  UMOV UR35, 0x8100010 ;  /* 0x0810001000237882 */ /* 0x000fe20000000000 */
[----:B-1----:R-:W-:Y:S02]  /*38c0*/  R2UR UR44, R3 ;  /* 0x00000000032c72ca */ /* 0x002fe400000e0000 */
[----:B------:R-:W-:-:S13]  /*38d0*/  CS2R R2, SRZ ;  /* 0x0000000000027805 */ /* 0x000fda000001ff00 */
.L_x_74:
[C---:B------:R-:W-:Y:S02]  /*38e0*/  LEA R0, R8.reuse, UR26, 0x3 ;  /* 0x0000001a08007c11 */ /* 0x040fe4000f8e18ff */
[----:B------:R-:W-:Y:S02]  /*38f0*/  SHF.L.U32 R4, R3, 0x1f, RZ ;  /* 0x0000001f03047819 */ /* 0x000fe400000006ff */
[----:B------:R-:W-:Y:S02]  /*3900*/  LEA R5, R8, UR26, 0x4 ;  /* 0x0000001a08057c11 */ /* 0x000fe4000f8e20ff */
[----:B------:R-:W1:Y:S02]  /*3910*/  SYNCS.PHASECHK.TRANS64.TRYWAIT P0, [R0+URZ+0x80], R4 ;  /* 0x00008004000075a7 */ /* 0x000e6400080011ff */
[----:B-1-3--:R-:W-:Y:S05]  /*3920*/  @!P0 BRA `(.L_x_67) ;  /* 0x0000004800448947 */ /* 0x00afea0003800000 */
.L_x_151:
[----:B-1----:R-:W1:Y:S01]  /*3930*/  LDS.128 R4, [R5+0x110] ;  /* 0x0001100005047984 */ /* 0x002e620000000c00 */
[----:B------:R-:W-:Y:S02]  /*3940*/  VIADD R0, R0, 0x90 ;  /* 0x0000009000007836 */ /* 0x000fe40000000000 */
[----:B------:R-:W-:Y:S01]  /*3950*/  VIADD R8, R8, 0x1 ;  /* 0x0000000108087836 */ /* 0x000fe20000000000 */
[----:B------:R-:W-:Y:S01]  /*3960*/  @!PT LDS RZ, [RZ] ;  /* 0x00000000fffff984 */ /* 0x000fe20000000800 */
[----:B------:R-:W-:Y:S01]  /*3970*/  @!PT LDS RZ, [RZ] ;  /* 0x00000000fffff984 */ /* 0x000fe20000000800 */
[----:B------:R-:W-:Y:S01]  /*3980*/  @!PT LDS RZ, [RZ] ;  /* 0x00000000fffff984 */ /* 0x000fe20000000800 */
[----:B------:R-:W-:Y:S01]  /*3990*/  @!PT LDS RZ, [RZ] ;  /* 0x00000000fffff984 */ /* 0x000fe20000000800 */
[----:B------:R2:W-:Y:S06]  /*39a0*/  MEMBAR.ALL.CTA ;  /* 0x0000000000007992 */ /* 0x0005ec0000008000 */
[----:B--2---:R-:W2:Y:S01]  /*39b0*/  FENCE.VIEW.ASYNC.S ;  /* 0x00000000000073c6 */ /* 0x004ea20000000000 */
[----:B------:R-:W-:-:S04]  /*39c0*/  PRMT R0, RZ, 0x654, R0 ;  /* 0x00000654ff007816 */ /* 0x000fc80000000000 */
[----:B--2---:R2:W-:Y:S01]  /*39d0*/  SYNCS.ARRIVE.TRANS64.RED.A1T0 RZ, [R0+URZ], RZ ;  /* 0x000000ff00ff79a7 */ /* 0x0045e200081004ff */
[----:B-1----:R-:W-:Y:S01]  /*39e0*/  LOP3.LUT P1, RZ, R6, 0x1, RZ, 0xc0, !PT ;  /* 0x0000000106ff7812 */ /* 0x002fe2000782c0ff */
[----:B--2---:R-:W-:-:S12]  /*39f0*/  BRA.U UP3, `(.L_x_68) ;  /* 0x0000000503087547 */ /* 0x004fd8000b800000 */
[----:B------:R-:W1:Y:S01]  /*3a00*/  LDCU UR4, c[0x0][0x38c] ;  /* 0x00007180ff0477ac */ /* 0x000e620008000800 */
[----:B------:R-:W-:Y:S02]  /*3a10*/  PLOP3.LUT P2, PT, PT, PT, PT, 0x80, 0x8 ;  /* 0x000000000008781c */ /* 0x000fe40003f4f070 */
[----:B------:R-:W-:Y:S01]  /*3a20*/  SHF.L.U32 R4, R9, 0x1f, RZ ;  /* 0x0000001f09047819 */ /* 0x000fe200000006ff */
[----:B------:R-:W-:Y:S02]  /*3a30*/  ULEA UR31, UR32, UR26, 0x3 ;  /* 0x0000001a201f7291 */ /* 0x000fe4000f8e18ff */
[----:B------:R-:W-:Y:S02]  /*3a40*/  ULEA UR11, UR32, UR44, 0x5 ;  /* 0x0000002c200b7291 */ /* 0x000fe4000f8e28ff */
[----:B-1----:R-:W-:-:S06]  /*3a50*/  UISETP.GE.AND UP0, UPT, UR4, 0x1, UPT ;  /* 0x000000010400788c */ /* 0x002fcc000bf06270 */
[----:B------:R-:W-:-:S05]  /*3a60*/  PLOP3.LUT P0, PT, PT, PT, UP0, 0x80, 0x8 ;  /* 0x000000000008781c */ /* 0x000fca0003f0f008 */
[----:B------:R-:W-:-:S08]  /*3a70*/  @UP0 ULEA UR4, UR23, UR26, 0x3 ;  /* 0x0000001a17040291 */ /* 0x000fd0000f8e18ff */
[----:B------:R-:W-:-:S04]  /*3a80*/  @P0 SHF.L.U32 R0, R2, 0x1f, RZ ;  /* 0x0000001f02000819 */ /* 0x000fc800000006ff */
[----:B------:R1:W2:Y:S01]  /*3a90*/  @P0 SYNCS.PHASECHK.TRANS64.TRYWAIT P2, [UR4], R0 ;  /* 0x00000000ff0005a7 */ /* 0x0002a20008041104 */
[----:B------:R-:W3:Y:S02]  /*3aa0*/  SYNCS.PHASECHK.TRANS64.TRYWAIT P0, [UR31+0xc0], R4 ;  /* 0x0000c004ff0075a7 */ /* 0x000ee4000800111f */
[----:B-123--:R-:W-:Y:S05]  /*3ab0*/  @!P0 BRA `(.L_x_69) ;  /* 0x0000004400f48947 */ /* 0x00efea0003800000 */
.L_x_153:
[----:B------:R-:W-:Y:S01]  /*3ac0*/  UMOV UR27, UR22 ;  /* 0x00000016001b7c82 */ /* 0x000fe20008000000 */
[----:B------:R-:W-:Y:S05]  /*3ad0*/  BRA.U !UP0, `(.L_x_70) ;  /* 0x0000000108c07547 */ /* 0x000fea000b800000 */
[----:B------:R-:W-:Y:S02]  /*3ae0*/  UIADD3 UR27, UPT, UPT, UR43, UR22, URZ ;  /* 0x000000162b1b7290 */ /* 0x000fe4000fffe0ff */
[----:B------:R-:W-:Y:S01]  /*3af0*/  UPLOP3.LUT UP2, UPT, UPT, UPT, UPT, 0x40, 0x4 ;  /* 0x000000000004789c */ /* 0x000fe20003f4e870 */
[----:B------:R-:W-:Y:S01]  /*3b00*/  UMOV UR24, UR33 ;  /* 0x0000002100187c82 */ /* 0x000fe20008000000 */
[----:B------:R-:W-:-:S09]  /*3b10*/  UMOV UR10, UR23 ;  /* 0x00000017000a7c82 */ /* 0x000fd20008000000 */
.L_x_73:
[----:B--2---:R-:W-:Y:S01]  /*3b20*/  ULEA UR5, UR10, UR26, 0x3 ;  /* 0x0000001a0a057291 */ /* 0x004fe2000f8e18ff */
[----:B---3--:R-:W-:Y:S11]  /*3b30*/  @P2 BRA `(.L_x_71) ;  /* 0x00000000000c2947 */ /* 0x008ff60003800000 */
[----:B-1----:R-:W-:Y:S04]  /*3b40*/  SHF.L.U32 R4, R2, 0x1f, RZ ;  /* 0x0000001f02047819 */ /* 0x002fe800000006ff */
[----:B------:R-:W1:Y:S02]  /*3b50*/  SYNCS.PHASECHK.TRANS64.TRYWAIT P0, [UR5], R4 ;  /* 0x00000004ff0075a7 */ /* 0x000e640008001105 */
[----:B-1----:R-:W-:Y:S05]  /*3b60*/  @!P0 BRA `(.L_x_72) ;  /* 0x0000004400e08947 */ /* 0x002fea0003800000 */
.L_x_71:
[----:B------:R-:W-:Y:S01]  /*3b70*/  UISETP.NE.AND UP0, UPT, UR24, 0x1, UPT ;  /* 0x000000011800788c */ /* 0x000fe2000bf05270 */
[----:B------:R-:W-:Y:S01]  /*3b80*/  PLOP3.LUT P2, PT, PT, PT, PT, 0x80, 0x8 ;  /* 0x000000000008781c */ /* 0x000fe20003f4f070 */
[----:B------:R-:W-:Y:S02]  /*3b90*/  UIADD3 UR4, UPT, UPT, UR10, 0x1, URZ ;  /* 0x000000010a047890 */ /* 0x000fe4000fffe0ff */
[----:B------:R-:W-:Y:S02]  /*3ba0*/  UIADD3 UR25, UPT, UPT, UR5, 0x20, URZ ;  /* 0x0000002005197890 */ /* 0x000fe4000fffe0ff */
[----:B------:R-:W-:Y:S01]  /*3bb0*/  UISETP.NE.AND UP1, UPT, UR4, 0x4, UPT ;  /* 0x000000040400788c */ /* 0x000fe2000bf25270 */
[----:B------:R-:W-:Y:S01]  /*3bc0*/  PLOP3.LUT P0, PT, PT, PT, UP0, 0x80, 0x8 ;  /* 0x000000000008781c */ /* 0x000fe20003f0f008 */
[----:B------:R-:W-:Y:S02]  /*3bd0*/  UIADD3 UR22, UPT, UPT, UR22, 0x1, URZ ;  /* 0x0000000116167890 */ /* 0x000fe4000fffe0ff */
[----:B------:R-:W-:Y:S02]  /*3be0*/  USEL UR6, URZ, 0x1, UP1 ;  /* 0x00000001ff067887 */ /* 0x000fe40008800000 */
[----:B------:R-:W-:Y:S02]  /*3bf0*/  USEL UR23, UR4, URZ, UP1 ;  /* 0x000000ff04177287 */ /* 0x000fe40008800000 */
[----:B------:R-:W-:Y:S02]  /*3c00*/  UIADD3 UR24, UPT, UPT, UR24, -0x1, URZ ;  /* 0xffffffff18187890 */ /* 0x000fe4000fffe0ff */
[----:B------:R-:W-:Y:S01]  /*3c10*/  @UP0 ULEA UR4, UR23, UR26, 0x3 ;  /* 0x0000001a17040291 */ /* 0x000fe2000f8e18ff */
[----:B------:R-:W-:Y:S01]  /*3c20*/  LOP3.LUT R2, R2, UR6, RZ, 0x3c, !PT ;  /* 0x0000000602027c12 */ /* 0x000fe2000f8e3cff */
[----:B------:R-:W-:Y:S02]  /*3c30*/  ULEA UR6, UR10, UR30, 0x8 ;  /* 0x0000001e0a067291 */ /* 0x000fe4000f8e40ff */
[----:B------:R-:W-:Y:S01]  /*3c40*/  UISETP.NE.AND UP0, UPT, UR22, UR27, UPT ;  /* 0x0000001b1600728c */ /* 0x000fe2000bf05270 */
[----:B-1----:R-:W-:Y:S01]  /*3c50*/  @P0 SHF.L.U32 R0, R2, 0x1f, RZ ;  /* 0x0000001f02000819 */ /* 0x002fe200000006ff */
[----:B------:R-:W-:Y:S02]  /*3c60*/  UIADD3 UR20, UPT, UPT, UR6, 0x2, URZ ;  /* 0x0000000206147890 */ /* 0x000fe4000fffe0ff */
[----:B------:R-:W-:Y:S01]  /*3c70*/  UIADD3 UR16, UPT, UPT, UR6, 0x4, URZ ;  /* 0x0000000406107890 */ /* 0x000fe2000fffe0ff */
[----:B------:R2:W3:Y:S01]  /*3c80*/  @P0 SYNCS.PHASECHK.TRANS64.TRYWAIT P2, [UR4], R0 ;  /* 0x00000000ff0005a7 */ /* 0x0004e20008041104 */
[----:B------:R-:W-:Y:S02]  /*3c90*/  ULEA UR4, UR10, UR29, 0x9 ;  /* 0x0000001d0a047291 */ /* 0x000fe4000f8e48ff */
[----:B------:R-:W-:Y:S02]  /*3ca0*/  UIADD3 UR12, UPT, UPT, UR6, 0x6, URZ ;  /* 0x00000006060c7890 */ /* 0x000fe4000fffe0ff */
[----:B------:R-:W-:Y:S02]  /*3cb0*/  UIADD3 UR18, UPT, UPT, UR4, 0x2, URZ ;  /* 0x0000000204127890 */ /* 0x000fe4000fffe0ff */
[----:B------:R-:W-:Y:S02]  /*3cc0*/  UIADD3 UR14, UPT, UPT, UR4, 0x4, URZ ;  /* 0x00000004040e7890 */ /* 0x000fe4000fffe0ff */
[----:B------:R-:W-:Y:S01]  /*3cd0*/  UIADD3 UR8, UPT, UPT, UR4, 0x6, URZ ;  /* 0x0000000604087890 */ /* 0x000fe2000fffe0ff */
[----:B------:R-:W-:Y:S01]  /*3ce0*/  UMOV UR7, 0x40004040 ;  /* 0x4000404000077882 */ /* 0x000fe20000000000 */
[----:B------:R-:W-:Y:S01]  /*3cf0*/  UMOV UR5, 0x40004040 ;  /* 0x4000404000057882 */ /* 0x000fe20000000000 */
[----:B------:R-:W-:Y:S01]  /*3d00*/  UMOV UR21, 0x40004040 ;  /* 0x4000404000157882 */ /* 0x000fe20000000000 */
[----:B------:R2:W-:Y:S01]  /*3d10*/  UTCHMMA.2CTA gdesc[UR4], gdesc[UR6], tmem[UR11], tmem[UR40], idesc[UR41], UP2 ;  /* 0x00ff2806040075ea */ /* 0x0005e2000920000b */
[----:B------:R-:W-:Y:S01]  /*3d20*/  UPLOP3.LUT UP2, UPT, UPT, UPT, UPT, 0x80, 0x8 ;  /* 0x000000000008789c */ /* 0x000fe20003f4f070 */
[----:B------:R-:W-:Y:S01]  /*3d30*/  UMOV UR19, 0x40004040 ;  /* 0x4000404000137882 */ /* 0x000fe20000000000 */
[----:B------:R-:W-:Y:S01]  /*3d40*/  UMOV UR17, 0x40004040 ;  /* 0x4000404000117882 */ /* 0x000fe20000000000 */
[----:B------:R2:W-:Y:S01]  /*3d50*/  UTCHMMA.2CTA gdesc[UR18], gdesc[UR20], tmem[UR11], tmem[UR38], idesc[UR39], UPT ;  /* 0x00ff2614120075ea */ /* 0x0005e2000ba0000b */
[----:B------:R-:W-:Y:S01]  /*3d60*/  UMOV UR15, 0x40004040 ;  /* 0x40004040000f7882 */ /* 0x000fe20000000000 */
[----:B------:R-:W-:Y:S01]  /*3d70*/  UMOV UR13, 0x40004040 ;  /* 0x40004040000d7882 */ /* 0x000fe20000000000 */
[----:B------:R-:W-:Y:S01]  /*3d80*/  UMOV UR9, 0x40004040 ;  /* 0x4000404000097882 */ /* 0x000fe20000000000 */
[----:B------:R2:W-:Y:S01]  /*3d90*/  UTCHMMA.2CTA gdesc[UR14], gdesc[UR16], tmem[UR11], tmem[UR36], idesc[UR37], UPT ;  /* 0x00ff24100e0075ea */ /* 0x0005e2000ba0000b */
[----:B------:R2:W-:Y:S01]  /*3da0*/  UTCHMMA.2CTA gdesc[UR8], gdesc[UR12], tmem[UR11], tmem[UR34], idesc[UR35], UPT ;  /* 0x00ff220c080075ea */ /* 0x0005e2000ba0000b */
[----:B------:R2:W-:Y:S01]  /*3db0*/  UTCBAR.2CTA.MULTICAST [UR25], URZ, UR28 ;  /* 0x000000ff190073e9 */ /* 0x0005e2000820081c */
[----:B------:R-:W-:Y:S01]  /*3dc0*/  UMOV UR10, UR23 ;  /* 0x00000017000a7c82 */ /* 0x000fe20008000000 */
[----:B------:R-:W-:Y:S05]  /*3dd0*/  BRA.U UP0, `(.L_x_73) ;  /* 0xfffffffd00507547 */ /* 0x000fea000b83ffff */
.L_x_70:
[----:B--2---:R-:W-:Y:S01]  /*3de0*/  UIADD3 UR4, UPT, UPT, UR31, 0xa0, URZ ;  /* 0x000000a01f047890 */ /* 0x004fe2000fffe0ff */
[----:B------:R-:W-:-:S08]  /*3df0*/  UMOV UR22, UR27 ;  /* 0x0000001b00167c82 */ /* 0x000fd00008000000 */
[----:B------:R2:W-:Y:S01]  /*3e00*/  UTCBAR.2CTA.MULTICAST [UR4], URZ, UR42 ;  /* 0x000000ff040073e9 */ /* 0x0005e2000820082a */
[----:B------:R-:W-:Y:S02]  /*3e10*/  NOP ;  /* 0x0000000000007918 */ /* 0x000fe40000000000 */
.L_x_68:
[----:B--2---:R-:W-:Y:S01]  /*3e20*/  UIADD3 UR4, UPT, UPT, UR32, 0x1, URZ ;  /* 0x0000000120047890 */ /* 0x004fe2000fffe0ff */
[----:B------:R-:W-:-:S03]  /*3e30*/  ISETP.NE.AND P0, PT, R8, 0x2, PT ;  /* 0x000000020800780c */ /* 0x000fc60003f05270 */
[----:B------:R-:W-:Y:S01]  /*3e40*/  UISETP.NE.AND UP0, UPT, UR4, 0x4, UPT ;  /* 0x000000040400788c */ /* 0x000fe2000bf05270 */
[----:B-1----:R-:W-:Y:S02]  /*3e50*/  SEL R0, RZ, 0x1, P0 ;  /* 0x00000001ff007807 */ /* 0x002fe40000000000 */
[----:B------:R-:W-:Y:S01]  /*3e60*/  SEL R8, R8, RZ, P0 ;  /* 0x000000ff08087207 */ /* 0x000fe20000000000 */
[----:B------:R-:W-:Y:S01]  /*3e70*/  USEL UR5, URZ, 0x1, UP0 ;  /* 0x00000001ff057887 */ /* 0x000fe20008000000 */
[----:B------:R-:W-:Y:S01]  /*3e80*/  LOP3.LUT R3, R3, R0, RZ, 0x3c, !PT ;  /* 0x0000000003037212 */ /* 0x000fe200078e3cff */
[----:B------:R-:W-:-:S04]  /*3e90*/  USEL UR32, UR4, URZ, UP0 ;  /* 0x000000ff04207287 */ /* 0x000fc80008000000 */
[----:B------:R-:W-:Y:S01]  /*3ea0*/  LOP3.LUT R9, R9, UR5, RZ, 0x3c, !PT ;  /* 0x0000000509097c12 */ /* 0x000fe2000f8e3cff */
[----:B------:R-:W-:Y:S07]  /*3eb0*/  @P1 BRA `(.L_x_74) ;  /* 0xfffffff800881947 */ /* 0x000fee000383ffff */
[----:B------:R-:W1:Y:S01]  /*3ec0*/  S2UR UR8, SR_CgaCtaId ;  /* 0x00000000000879c3 */ /* 0x000e620000008800 */
[----:B------:R-:W-:Y:S01]  /*3ed0*/  ELECT P0, URZ, PT ;  /* 0x0000000000ff782f */ /* 0x000fe20003800000 */
[----:B------:R-:W-:Y:S01]  /*3ee0*/  HFMA2 R0, -RZ, RZ, 0, 5.9604644775390625e-08 ;  /* 0x00000001ff007431 */ /* 0x000fe200000001ff */
[----:B------:R-:W-:-:S05]  /*3ef0*/  UMOV UR4, 0x40 ;  /* 0x0000004000047882 */ /* 0x000fca0000000000 */
[----:B------:R-:W-:Y:S01]  /*3f00*/  UVIRTCOUNT.DEALLOC.SMPOOL 0x80 ;  /* 0x000000800000784c */ /* 0x000fe20000000000 */
[----:B------:R-:W-:Y:S02]  /*3f10*/  UISETP.NE.AND UP1, UPT, UR46, URZ, UPT ;  /* 0x000000ff2e00728c */ /* 0x000fe4000bf25270 */
[----:B-1----:R-:W-:-:S09]  /*3f20*/  ULEA UR8, UR8, UR4, 0x18 ;  /* 0x0000000408087291 */ /* 0x002fd2000f8ec0ff */
[----:B------:R1:W-:Y:S01]  /*3f30*/  @P0 STS.U8 [UR8+0x1c], R0 ;  /* 0x00001c00ff000988 */ /* 0x0003e20008000008 */
[----:B------:R-:W-:Y:S05]  /*3f40*/  BRA.U UP1, `(.L_x_75) ;  /* 0x0000000101a07547 */ /* 0x000fea000b800000 */
[----:B------:R-:W-:Y:S01]  /*3f50*/  UIADD3 UR7, UPT, UPT, UR26, 0xc0, URZ ;  /* 0x000000c01a077890 */ /* 0x000fe2000fffe0ff */
[----:B------:R-:W-:-:S03]  /*3f60*/  SHF.L.U32 R2, R9, 0x1f, RZ ;  /* 0x0000001f09027819 */ /* 0x000fc600000006ff */
[----:B------:R-:W-:-:S09]  /*3f70*/  ULEA UR4, UR32, UR7, 0x3 ;  /* 0x0000000720047291 */ /* 0x000fd2000f8e18ff */
[----:B------:R-:W2:Y:S02]  /*3f80*/  SYNCS.PHASECHK.TRANS64.TRYWAIT P0, [UR4], R2 ;  /* 0x00000002ff0075a7 */ /* 0x000ea40008001104 */
[----:B--2---:R-:W-:Y:S05]  /*3f90*/  @!P0 BRA `(.L_x_76) ;  /* 0x0000004000ec8947 */ /* 0x004fea0003800000 */
.L_x_156:
        /* <DEDUP_REMOVED lines=9> */
.L_x_158:
        /* <DEDUP_REMOVED lines=9> */
.L_x_160:
[----:B------:R-:W-:-:S04]  /*40c0*/  UIADD3 UR4, UPT, UPT, UR4, 0x1, URZ ;  /* 0x0000000104047890 */ /* 0x000fc8000fffe0ff */
[----:B------:R-:W-:-:S04]  /*40d0*/  UISETP.NE.AND UP0, UPT, UR4, 0x4, UPT ;  /* 0x000000040400788c */ /* 0x000fc8000bf05270 */
[----:B------:R-:W-:Y:S02]  /*40e0*/  USEL UR5, URZ, 0x1, UP0 ;  /* 0x00000001ff057887 */ /* 0x000fe40008000000 */
[----:B------:R-:W-:-:S04]  /*40f0*/  USEL UR4, UR4, URZ, UP0 ;  /* 0x000000ff04047287 */ /* 0x000fc80008000000 */
[----:B------:R-:W-:Y:S01]  /*4100*/  ULEA UR4, UR4, UR7, 0x3 ;  /* 0x0000000704047291 */ /* 0x000fe2000f8e18ff */
[----:B------:R-:W-:-:S04]  /*4110*/  LOP3.LUT R2, R2, UR5, RZ, 0x3c, !PT ;  /* 0x0000000502027c12 */ /* 0x000fc8000f8e3cff */
[----:B------:R-:W-:Y:S01]  /*4120*/  SHF.L.U32 R2, R2, 0x1f, RZ ;  /* 0x0000001f02027819 */ /* 0x000fe200000006ff */
[----:B-1----:R-:W-:-:S04]  /*4130*/  IMAD.U32 R0, RZ, RZ, UR4 ;  /* 0x00000004ff007e24 */ /* 0x002fc8000f8e00ff */
[----:B------:R1:W2:Y:S03]  /*4140*/  SYNCS.PHASECHK.TRANS64.TRYWAIT P0, [R0+URZ], R2 ;  /* 0x00000002000075a7 */ /* 0x0002a600080011ff */
[----:B--2---:R-:W-:Y:S05]  /*4150*/  @!P0 NANOSLEEP.SYNCS 0x989680 ;  /* 0x009896800000895d */ /* 0x004fea0003900000 */
[----:B------:R-:W2:Y:S02]  /*4160*/  @!P0 SYNCS.PHASECHK.TRANS64 P0, [R0+URZ], R2 ;  /* 0x00000002000085a7 */ /* 0x000ea400080010ff */
[----:B--2---:R-:W-:Y:S05]  /*4170*/  @P0 BRA `(.L_x_79) ;  /* 0x0000000000200947 */ /* 0x004fea0003800000 */
.L_x_80:
[----:B--2---:R2:W4:Y:S02]  /*4180*/  SYNCS.PHASECHK.TRANS64.TRYWAIT P0, [R0+URZ], R2 ;  /* 0x00000002000075a7 */ /* 0x00452400080011ff */
[----:B----4-:R-:W-:Y:S05]  /*4190*/  @!P0 NANOSLEEP.SYNCS 0x989680 ;  /* 0x009896800000895d */ /* 0x010fea0003900000 */
[----:B------:R-:W4:Y:S02]  /*41a0*/  @!P0 SYNCS.PHASECHK.TRANS64 P0, [R0+URZ], R2 ;  /* 0x00000002000085a7 */ /* 0x000f2400080010ff */
[----:B----4-:R-:W-:Y:S05]  /*41b0*/  @!P0 BRA `(.L_x_80) ;  /* 0xfffffffc00f08947 */ /* 0x010fea000383ffff */
[----:B------:R-:W-:Y:S05]  /*41c0*/  BRA `(.L_x_79) ;  /* 0x00000000000c7947 */ /* 0x000fea0003800000 */
.L_x_75:
[----:B------:R-:W-:-:S04]  /*41d0*/  UIADD3 UR4, UPT, UPT, UR26, 0x100, URZ ;  /* 0x000001001a047890 */ /* 0x000fc8000fffe0ff */
[----:B------:R-:W-:-:S09]  /*41e0*/  UPRMT UR4, UR45, 0x654, UR4 ;  /* 0x000006542d047896 */ /* 0x000fd20008000004 */
[----:B------:R-:W-:Y:S03]  /*41f0*/  SYNCS.ARRIVE.TRANS64.RED.A1T0 RZ, [UR4], RZ ;  /* 0x000000ffffff79a7 */ /* 0x000fe60008100404 */
.L_x_79:
[----:B-12---:R-:W-:Y:S01]  /*4200*/  SHF.L.U32 R2, RZ, 0x1f, RZ ;  /* 0x0000001fff027819 */ /* 0x006fe200000006ff */
[----:B------:R-:W-:Y:S01]  /*4210*/  UIADD3 UR4, UPT, UPT, UR26, 0x100, URZ ;  /* 0x000001001a047890 */ /* 0x000fe2000fffe0ff */
[----:B------:R-:W-:Y:S02]  /*4220*/  PLOP3.LUT P0, PT, PT, PT, UP1, 0x80, 0x8 ;  /* 0x000000000008781c */ /* 0x000fe40003f0f018 */
[----:B------:R-:W1:Y:S02]  /*4230*/  SYNCS.PHASECHK.TRANS64.TRYWAIT P1, [UR26+0x100], R2 ;  /* 0x00010002ff0075a7 */ /* 0x000e64000802111a */
[----:B-1----:R-:W-:Y:S09]  /*4240*/  @!P1 BRA `(.L_x_81) ;  /* 0x0000004000889947 */ /* 0x002ff20003800000 */
.L_x_162:
[----:B------:R-:W-:Y:S01]  /*4250*/  @!UP1 UPRMT UR4, UR45, 0x654, UR4 ;  /* 0x000006542d049896 */ /* 0x000fe20008000004 */
[----:B------:R-:W-:Y:S01]  /*4260*/  UMOV UR5, 0xffff ;  /* 0x0000ffff00057882 */ /* 0x000fe20000000000 */
[----:B------:R-:W-:-:S07]  /*4270*/  UMOV UR6, 0x1 ;  /* 0x0000000100067882 */ /* 0x000fce0000000000 */
[----:B------:R-:W-:Y:S01]  /*4280*/  @!P0 SYNCS.ARRIVE.TRANS64.RED.A1T0 RZ, [UR4], RZ ;  /* 0x000000ffffff89a7 */ /* 0x000fe20008100404 */
[----:B------:R-:W-:Y:S01]  /*4290*/  NOP ;  /* 0x0000000000007918 */ /* 0x000fe20000000000 */
[----:B-1----:R-:W1:Y:S01]  /*42a0*/  LDS R0, [UR8+0x14] ;  /* 0x00001408ff007984 */ /* 0x002e620008000800 */
[----:B------:R-:W-:-:S04]  /*42b0*/  ULOP3.LUT UR4, UR44, 0xffff, URZ, 0xc0, !UPT ;  /* 0x0000ffff2c047892 */ /* 0x000fc8000f8ec0ff */
[----:B------:R-:W-:-:S04]  /*42c0*/  USHF.R.U32.HI UR4, URZ, 0x5, UR4 ;  /* 0x00000005ff047899 */ /* 0x000fc80008011604 */
[----:B------:R-:W-:Y:S02]  /*42d0*/  USHF.L.U32 UR5, UR5, UR4, URZ ;  /* 0x0000000405057299 */ /* 0x000fe400080006ff */
[----:B------:R-:W-:-:S04]  /*42e0*/  USHF.L.U32 UR4, UR6, UR4, URZ ;  /* 0x0000000406047299 */ /* 0x000fc800080006ff */
[----:B-1----:R-:W-:-:S04]  /*42f0*/  LOP3.LUT R0, R0, UR5, RZ, 0xc0, !PT ;  /* 0x0000000500007c12 */ /* 0x002fc8000f8ec0ff */
[----:B------:R-:W-:-:S13]  /*4300*/  ISETP.NE.AND P0, PT, R0, UR5, PT ;  /* 0x0000000500007c0c */ /* 0x000fda000bf05270 */
[----:B------:R-:W-:Y:S05]  /*4310*/  @P0 BRA `(.L_x_82) ;  /* 0x0000000000580947 */ /* 0x000fea0003800000 */
[----:B------:R-:W1:Y:S02]  /*4320*/  LDS R0, [UR8+0x18] ;  /* 0x00001808ff007984 */ /* 0x000e640008000800 */
[----:B-1----:R-:W-:-:S04]  /*4330*/  LOP3.LUT R0, R0, UR4, RZ, 0xc0, !PT ;  /* 0x0000000400007c12 */ /* 0x002fc8000f8ec0ff */
[----:B------:R-:W-:-:S13]  /*4340*/  ISETP.NE.AND P0, PT, R0, UR4, PT ;  /* 0x0000000400007c0c */ /* 0x000fda000bf05270 */
[----:B------:R-:W-:Y:S05]  /*4350*/  @P0 BRA `(.L_x_83) ;  /* 0x00000000003c0947 */ /* 0x000fea0003800000 */
[----:B------:R-:W1:Y:S01]  /*4360*/  S2R R2, SR_LANEID ;  /* 0x0000000000027919 */ /* 0x000e620000000000 */
[----:B------:R-:W-:-:S06]  /*4370*/  ULOP3.LUT UR5, URZ, UR5, URZ, 0x33, !UPT ;  /* 0x00000005ff057292 */ /* 0x000fcc000f8e33ff */
[----:B------:R-:W-:-:S04]  /*4380*/  IMAD.U32 R0, RZ, RZ, UR5 ;  /* 0x00000005ff007e24 */ /* 0x000fc8000f8e00ff */
[----:B------:R2:W4:Y:S02]  /*4390*/  REDUX UR7, R0 ;  /* 0x00000000000773c4 */ /* 0x0005240000000000 */
[----:B------:R1:W-:Y:S01]  /*43a0*/  UTCATOMSWS.AND URZ, UR5 ;  /* 0x0000000500ff79e3 */ /* 0x0003e20008000000 */
[----:B--2---:R-:W-:Y:S01]  /*43b0*/  LOP3.LUT R0, RZ, UR4, RZ, 0x33, !PT ;  /* 0x00000004ff007c12 */ /* 0x004fe2000f8e33ff */
[----:B------:R-:W-:Y:S02]  /*43c0*/  VOTEU.ANY UR4, UPT, PT ;  /* 0x0000000000047886 */ /* 0x000fe400038e0100 */
[----:B------:R-:W-:Y:S02]  /*43d0*/  UFLO.U32 UR4, UR4 ;  /* 0x00000004000472bd */ /* 0x000fe400080e0000 */
[----:B------:R-:W2:Y:S04]  /*43e0*/  REDUX UR6, R0 ;  /* 0x00000000000673c4 */ /* 0x000ea80000000000 */
[----:B-1----:R-:W-:-:S02]  /*43f0*/  ISETP.EQ.U32.AND P0, PT, R2, UR4, PT ;  /* 0x0000000402007c0c */ /* 0x002fc4000bf02070 */
[----:B----4-:R-:W-:-:S11]  /*4400*/  MOV R2, UR7 ;  /* 0x0000000700027c02 */ /* 0x010fd60008000f00 */
[----:B------:R1:W-:Y:S01]  /*4410*/  @P0 ATOMS.AND RZ, [UR8+0x14], R2 ;  /* 0x00001402ffff098c */ /* 0x0003e2000a800008 */
[----:B--2---:R-:W-:-:S05]  /*4420*/  IMAD.U32 R0, RZ, RZ, UR6 ;  /* 0x00000006ff007e24 */ /* 0x004fca000f8e00ff */
[----:B------:R1:W-:Y:S01]  /*4430*/  @P0 ATOMS.AND RZ, [UR8+0x18], R0 ;  /* 0x00001800ffff098c */ /* 0x0003e2000a800008 */
[----:B------:R-:W-:Y:S05]  /*4440*/  BRA `(.L_x_84) ;  /* 0x0000000000147947 */ /* 0x000fea0003800000 */
.L_x_83:
[----:B------:R-:W-:Y:S02]  /*4450*/  MOV R2, 0x4470 ;  /* 0x0000447000027802 */ /* 0x000fe40000000f00 */
[----:B---3-5:R-:W-:Y:S05]  /*4460*/  CALL.REL.NOINC `($__internal_0_$__cuda_sm10x_tcgen05_guardrail_trap_col_being_dealloced_not_returned_by_alloc) ;  /* 0x0000004000f47944 */ /* 0x028fea0003c00000 */
[----:B------:R-:W-:Y:S05]  /*4470*/  BRA `(.L_x_84) ;  /* 0x0000000000087947 */ /* 0x000fea0003800000 */
.L_x_82:
[----:B------:R-:W-:Y:S02]  /*4480*/  MOV R2, 0x44a0 ;  /* 0x000044a000027802 */ /* 0x000fe40000000f00 */
[----:B---3-5:R-:W-:Y:S05]  /*4490*/  CALL.REL.NOINC `($__internal_2_$__cuda_sm10x_tcgen05_guardrail_trap_unallocated_columns_being_dealloced) ;  /* 0x0000004400007944 */ /* 0x028fea0003c00000 */
.L_x_84:
[----:B------:R-:W-:Y:S01]  /*44a0*/  NOP ;  /* 0x0000000000007918 */ /* 0x000fe20000000000 */
[----:B------:R-:W-:Y:S05]  /*44b0*/  EXIT ;  /* 0x000000000000794d */ /* 0x000fea0003800000 */
.L_x_55:
[----:B------:R-:W-:-:S09]  /*44c0*/  UISETP.NE.OR UP0, UPT, UR13, 0x3, !UP3 ;  /* 0x000000030d00788c */ /* 0x000fd2000df05670 */
[----:B------:R-:W-:Y:S05]  /*44d0*/  BRA.U UP0, `(.L_x_85) ;  /* 0x0000001100387547 */ /* 0x000fea000b800000 */
[----:B------:R-:W1:Y:S01]  /*44e0*/  S2UR UR6, SR_CgaCtaId ;  /* 0x00000000000679c3 */ /* 0x000e620000008800 */
[----:B------:R-:W2:Y:S01]  /*44f0*/  LDCU UR37, c[0x0][0x370] ;  /* 0x00006e00ff2577ac */ /* 0x000ea20008000800 */
[----:B------:R-:W-:Y:S02]  /*4500*/  HFMA2 R13, -RZ, RZ, 0, 0 ;  /* 0x00000000ff0d7431 */ /* 0x000fe400000001ff */
[----:B------:R-:W-:Y:S01]  /*4510*/  IMAD.MOV.U32 R15, RZ, RZ, 0x1 ;  /* 0x00000001ff0f7424 */ /* 0x000fe200078e00ff */
[----:B------:R-:W-:Y:S01]  /*4520*/  MOV R7, 0x1000 ;  /* 0x0000100000077802 */ /* 0x000fe20000000f00 */
[----:B------:R-:W2:Y:S01]  /*4530*/  LDCU.128 UR32, c[0x0][0xb10] ;  /* 0x00016200ff2077ac */ /* 0x000ea20008000c00 */
[----:B------:R-:W-:Y:S01]  /*4540*/  IMAD.MOV.U32 R14, RZ, RZ, RZ ;  /* 0x000000ffff0e7224 */ /* 0x000fe200078e00ff */
[----:B------:R-:W3:Y:S01]  /*4550*/  LDC.64 R16, c[0x0][0x348] ;  /* 0x0000d200ff107b82 */ /* 0x000ee20000000a00 */
[----:B------:R-:W4:Y:S01]  /*4560*/  LDCU UR31, c[0x0][0x374] ;  /* 0x00006e80ff1f77ac */ /* 0x000f220008000800 */
[----:B------:R-:W4:Y:S06]  /*4570*/  LDCU UR15, c[0x0][0xb0c] ;  /* 0x00016180ff0f77ac */ /* 0x000f2c0008000800 */
[----:B------:R-:W3:Y:S01]  /*4580*/  LDC.64 R2, c[0x0][0x888] ;  /* 0x00022200ff027b82 */ /* 0x000ee20000000a00 */
[----:B------:R-:W4:Y:S01]  /*4590*/  LDCU UR40, c[0x0][0xb20] ;  /* 0x00016400ff2877ac */ /* 0x000f220008000800 */
[----:B------:R-:W4:Y:S06]  /*45a0*/  LDCU UR4, c[0x0][0xb30] ;  /* 0x00016600ff0477ac */ /* 0x000f2c0008000800 */
[----:B------:R-:W3:Y:S01]  /*45b0*/  LDC.64 R4, c[0x0][0x890] ;  /* 0x00022400ff047b82 */ /* 0x000ee20000000a00 */
[----:B------:R-:W-:Y:S01]  /*45c0*/  UMOV UR29, 0x400 ;  /* 0x00000400001d7882 */ /* 0x000fe20000000000 */
[----:B------:R-:W-:-:S02]  /*45d0*/  UPLOP3.LUT UP3, UPT, UPT, UPT, UPT, 0x40, 0x4 ;  /* 0x000000000004789c */ /* 0x000fc40003f6e870 */
[----:B-1----:R-:W-:Y:S02]  /*45e0*/  ULEA UR29, UR6, UR29, 0x18 ;  /* 0x0000001d061d7291 */ /* 0x002fe4000f8ec0ff */
[----:B--2---:R-:W-:Y:S02]  /*45f0*/  UIMAD.WIDE.U32 UR6, UR37, UR32, URZ ;  /* 0x00000020250672a5 */ /* 0x004fe4000f8e00ff */
[----:B----4-:R-:W-:Y:S02]  /*4600*/  UIMAD.WIDE.U32 UR8, UR31, UR35, URZ ;  /* 0x000000231f0872a5 */ /* 0x010fe4000f8e00ff */
[----:B------:R-:W-:Y:S02]  /*4610*/  UISETP.GE.AND UP0, UPT, UR42, 0x1, UPT ;  /* 0x000000012a00788c */ /* 0x000fe4000bf06270 */
[----:B------:R-:W-:Y:S01]  /*4620*/  UISETP.NE.AND UP4, UPT, UR42, 0x1, UPT ;  /* 0x000000012a00788c */ /* 0x000fe2000bf85270 */
[----:B------:R-:W-:Y:S02]  /*4630*/  UMOV UR6, UR7 ;  /* 0x0000000700067c82 */ /* 0x000fe40008000000 */
[----:B------:R-:W-:Y:S01]  /*4640*/  UMOV UR38, UR9 ;  /* 0x0000000900267c82 */ /* 0x000fe20008000000 */
[----:B------:R-:W1:Y:S01]  /*4650*/  LDCU.64 UR22, c[0x0][0xb28] ;  /* 0x00016500ff1677ac */ /* 0x000e620008000a00 */
[----:B------:R-:W-:-:S02]  /*4660*/  UISETP.NE.AND UP6, UPT, UR15, 0x1, UPT ;  /* 0x000000010f00788c */ /* 0x000fc4000bfc5270 */
[----:B------:R-:W-:Y:S02]  /*4670*/  UISETP.NE.AND UP5, UPT, UR34, 0x1, UPT ;  /* 0x000000012200788c */ /* 0x000fe4000bfa5270 */
[----:B------:R-:W-:Y:S02]  /*4680*/  USHF.R.U32.HI UR39, URZ, UR33, UR6 ;  /* 0x00000021ff277299 */ /* 0x000fe40008011606 */
[----:B------:R-:W-:Y:S02]  /*4690*/  USHF.R.U32.HI UR38, URZ, UR40, UR38 ;  /* 0x00000028ff267299 */ /* 0x000fe40008011626 */
[----:B------:R-:W-:Y:S01]  /*46a0*/  UISETP.NE.AND UP2, UPT, UR4, 0x1, UPT ;  /* 0x000000010400788c */ /* 0x000fe2000bf45270 */
[----:B------:R-:W-:-:S10]  /*46b0*/  UMOV UR12, URZ ;  /* 0x000000ff000c7c82 */ /* 0x000fd40008000000 */
.L_x_94:
[C---:B------:R-:W-:Y:S02]  /*46c0*/  LEA R12, R14.reuse, UR29, 0x3 ;  /* 0x0000001d0e0c7c11 */ /* 0x040fe4000f8e18ff */
[----:B------:R-:W-:Y:S02]  /*46d0*/  SHF.L.U32 R0, R13, 0x1f, RZ ;  /* 0x0000001f0d007819 */ /* 0x000fe400000006ff */
[----:B------:R-:W-:Y:S02]  /*46e0*/  LEA R8, R14, UR29, 0x4 ;  /* 0x0000001d0e087c11 */ /* 0x000fe4000f8e20ff */
[----:B------:R-:W2:Y:S02]  /*46f0*/  SYNCS.PHASECHK.TRANS64.TRYWAIT P0, [R12+URZ+0x80], R0 ;  /* 0x000080000c0075a7 */ /* 0x000ea400080011ff */
[----:B--2-4-:R-:W-:Y:S05]  /*4700*/  @!P0 BRA `(.L_x_86) ;  /* 0x0000003c00708947 */ /* 0x014fea0003800000 */
.L_x_163:
[----:B------:R-:W4:Y:S01]  /*4710*/  LDS.128 R8, [R8+0x110] ;  /* 0x0001100008087984 */ /* 0x000f220000000c00 */
[----:B------:R-:W-:Y:S01]  /*4720*/  UISETP.GE.AND UP0, UPT, UR42, 0x1, UPT ;  /* 0x000000012a00788c */ /* 0x000fe2000bf06270 */
[----:B------:R-:W-:Y:S01]  /*4730*/  @!PT LDS RZ, [RZ] ;  /* 0x00000000fffff984 */ /* 0x000fe20000000800 */
[----:B------:R-:W-:Y:S01]  /*4740*/  @!PT LDS RZ, [RZ] ;  /* 0x00000000fffff984 */ /* 0x000fe20000000800 */
[----:B------:R-:W-:Y:S01]  /*4750*/  @!PT LDS RZ, [RZ] ;  /* 0x00000000fffff984 */ /* 0x000fe20000000800 */
[----:B------:R-:W-:Y:S01]  /*4760*/  @!PT LDS RZ, [RZ] ;  /* 0x00000000fffff984 */ /* 0x000fe20000000800 */
[----:B------:R1:W-:Y:S06]  /*4770*/  MEMBAR.ALL.CTA ;  /* 0x0000000000007992 */ /* 0x0003ec0000008000 */
[----:B-1----:R-:W1:Y:S01]  /*4780*/  FENCE.VIEW.ASYNC.S ;  /* 0x00000000000073c6 */ /* 0x002e620000000000 */
[----:B----4-:R-:W-:Y:S11]  /*4790*/  LOP3.LUT P0, RZ, R10, 0x1, RZ, 0xc0, !PT ;  /* 0x000000010aff7812 */ /* 0x010ff6000780c0ff */
[----:B------:R-:W-:Y:S02]  /*47a0*/  @!UPT UIADD3 URZ, UPT, UPT, URZ, URZ, URZ ;  /* 0x000000fffffff290 */ /* 0x000fe4000fffe0ff */
[----:B-1----:R-:W-:Y:S01]  /*47b0*/  VOTEU.ANY UP1, P0 ;  /* 0x0000000000ff7886 */ /* 0x002fe20000020100 */
[----:B------:R-:W-:Y:S11]  /*47c0*/  PLOP3.LUT P0, PT, PT, PT, UP1, 0x80, 0x8 ;  /* 0x000000000008781c */ /* 0x000ff60003f0f018 */
[----:B------:R-:W-:Y:S02]  /*47d0*/  @!UPT UIADD3 URZ, UPT, UPT, URZ, URZ, URZ ;  /* 0x000000fffffff290 */ /* 0x000fe4000fffe0ff */
[----:B--2---:R-:W-:Y:S02]  /*47e0*/  @P0 SHF.R.U32.HI R0, RZ, 0x10, R9 ;  /* 0x00000010ff000819 */ /* 0x004fe40000011609 */
[----:B------:R-:W-:Y:S02]  /*47f0*/  @P0 MOV R6, R8 ;  /* 0x0000000800060202 */ /* 0x000fe40000000f00 */
[----:B------:R-:W-:Y:S01]  /*4800*/  @P0 R2UR UR4, R0 ;  /* 0x00000000000402ca */ /* 0x000fe200000e0000 */
[----:B------:R-:W-:Y:S01]  /*4810*/  VIADD R0, R12, 0x90 ;  /* 0x000000900c007836 */ /* 0x000fe20000000000 */
[----:B------:R-:W-:Y:S02]  /*4820*/  @P0 LOP3.LUT R8, R9, 0xffff, RZ, 0xc0, !PT ;  /* 0x0000ffff09080812 */ /* 0x000fe400078ec0ff */
[----:B------:R-:W-:Y:S02]  /*4830*/  @P0 R2UR UR6, R6 ;  /* 0x00000000060602ca */ /* 0x000fe400000e0000 */
[----:B------:R-:W-:Y:S02]  /*4840*/  PRMT R0, RZ, 0x654, R0 ;  /* 0x00000654ff007816 */ /* 0x000fe40000000000 */
[----:B------:R-:W-:Y:S02]  /*4850*/  @P0 R2UR UR5, R8 ;  /* 0x00000000080502ca */ /* 0x000fe400000e0000 */
[----:B------:R1:W-:Y:S03]  /*4860*/  SYNCS.ARRIVE.TRANS64.RED.A1T0 RZ, [R0+URZ], RZ ;  /* 0x000000ff00ff79a7 */ /* 0x0003e600081004ff */
[----:B------:R-:W-:Y:S04]  /*4870*/  @UP1 UMOV UR30, UR4 ;  /* 0x00000004001e1c82 */ /* 0x000fe80008000000 */
[----:B------:R-:W-:Y:S04]  /*4880*/  @UP1 UMOV UR14, UR6 ;  /* 0x00000006000e1c82 */ /* 0x000fe80008000000 */
[----:B------:R-:W-:Y:S01]  /*4890*/  @UP1 UMOV UR13, UR5 ;  /* 0x00000005000d1c82 */ /* 0x000fe20008000000 */
[----:B------:R-:W-:Y:S05]  /*48a0*/  BRA.U !UP0, `(.L_x_87) ;  /* 0x0000000108a47547 */ /* 0x000fea000b800000 */
[----:B------:R-:W-:Y:S02]  /*48b0*/  UIMAD.WIDE.U32 UR8, UR13, UR35, URZ ;  /* 0x000000230d0872a5 */ /* 0x000fe4000f8e00ff */
[----:B------:R-:W-:Y:S02]  /*48c0*/  UIMAD.WIDE.U32 UR10, UR14, UR32, URZ ;  /* 0x000000200e0a72a5 */ /* 0x000fe4000f8e00ff */
[----:B------:R-:W-:Y:S02]  /*48d0*/  USEL UR4, UR31, UR38, !UP5 ;  /* 0x000000261f047287 */ /* 0x000fe4000e800000 */
[----:B------:R-:W-:Y:S02]  /*48e0*/  USEL UR7, UR37, UR39, !UP6 ;  /* 0x0000002725077287 */ /* 0x000fe4000f000000 */
[----:B------:R-:W-:Y:S02]  /*48f0*/  UIMAD.WIDE.U32 UR16, UR4, UR22, URZ ;  /* 0x00000016041072a5 */ /* 0x000fe4000f8e00ff */
[----:B------:R-:W-:Y:S01]  /*4900*/  UIMAD.WIDE.U32 UR18, UR7, UR22, URZ ;  /* 0x00000016071272a5 */ /* 0x000fe2000f8e00ff */
[----:B------:R-:W-:Y:S02]  /*4910*/  UMOV UR5, UR9 ;  /* 0x0000000900057c82 */ /* 0x000fe40008000000 */
[----:B------:R-:W-:Y:S03]  /*4920*/  USHF.R.U32.HI UR6, URZ, UR40, UR5 ;  /* 0x00000028ff067299 */ /* 0x000fe60008011605 */
[----:B------:R-:W-:Y:S01]  /*4930*/  UMOV UR5, UR11 ;  /* 0x0000000b00057c82 */ /* 0x000fe20008000000 */
[----:B------:R-:W-:Y:S02]  /*4940*/  USEL UR6, UR13, UR6, !UP5 ;  /* 0x000000060d067287 */ /* 0x000fe4000e800000 */
[----:B------:R-:W-:Y:S02]  /*4950*/  USHF.R.U32.HI UR8, URZ, UR33, UR5 ;  /* 0x00000021ff087299 */ /* 0x000fe40008011605 */
[----:B------:R-:W-:Y:S01]  /*4960*/  UIMAD.WIDE.U32 UR10, UR6, UR22, URZ ;  /* 0x00000016060a72a5 */ /* 0x000fe2000f8e00ff */
[----:B------:R-:W-:Y:S02]  /*4970*/  UMOV UR5, UR17 ;  /* 0x0000001100057c82 */ /* 0x000fe40008000000 */
[----:B------:R-:W-:Y:S03]  /*4980*/  @UP4 USHF.R.U32.HI UR4, URZ, UR23, UR5 ;  /* 0x00000017ff044299 */ /* 0x000fe60008011605 */
[----:B------:R-:W-:Y:S01]  /*4990*/  UMOV UR5, UR19 ;  /* 0x0000001300057c82 */ /* 0x000fe20008000000 */
[----:B------:R-:W-:Y:S02]  /*49a0*/  UIMAD UR4, UR42, UR4, URZ ;  /* 0x000000042a0472a4 */ /* 0x000fe4000f8e02ff */
[----:B------:R-:W-:Y:S02]  /*49b0*/  @UP4 USHF.R.U32.HI UR7, URZ, UR23, UR5 ;  /* 0x00000017ff074299 */ /* 0x000fe40008011605 */
[----:B------:R-:W-:Y:S02]  /*49c0*/  USEL UR5, UR14, UR8, !UP6 ;  /* 0x000000080e057287 */ /* 0x000fe4000f000000 */
[----:B------:R-:W-:Y:S02]  /*49d0*/  UIMAD UR8, UR42, UR7, URZ ;  /* 0x000000072a0872a4 */ /* 0x000fe4000f8e02ff */
[----:B------:R-:W-:Y:S03]  /*49e0*/  UISETP.GE.AND UP0, UPT, UR6, UR4, UPT ;  /* 0x000000040600728c */ /* 0x000fe6000bf06270 */
[----:B------:R-:W-:Y:S01]  /*49f0*/  UMOV UR4, UR11 ;  /* 0x0000000b00047c82 */ /* 0x000fe20008000000 */
[----:B------:R-:W-:Y:S02]  /*4a00*/  UISETP.GE.OR UP0, UPT, UR5, UR8, UP0 ;  /* 0x000000080500728c */ /* 0x000fe40008706670 */
[----:B------:R-:W-:Y:S02]  /*4a10*/  USHF.R.U32.HI UR4, URZ, UR23, UR4 ;  /* 0x00000017ff047299 */ /* 0x000fe40008011604 */
[----:B------:R-:W-:Y:S02]  /*4a20*/  UIMAD.WIDE.U32 UR8, UR5, UR22, URZ ;  /* 0x00000016050872a5 */ /* 0x000fe4000f8e00ff */
[----:B------:R-:W-:Y:S04]  /*4a30*/  USEL UR10, UR6, UR4, !UP4 ;  /* 0x00000004060a7287 */ /* 0x000fe8000e000000 */
[----:B------:R-:W-:Y:S01]  /*4a40*/  UIADD3 UR11, UPT, UPT, -UR10, URZ, URZ ;  /* 0x000000ff0a0b7290 */ /* 0x000fe2000fffe1ff */
[----:B------:R-:W-:Y:S02]  /*4a50*/  @!UP0 UMOV UR4, UR9 ;  /* 0x0000000900048c82 */ /* 0x000fe40008000000 */
[----:B------:R-:W-:Y:S02]  /*4a60*/  @!UP0 USHF.R.U32.HI UR4, URZ, UR23, UR4 ;  /* 0x00000017ff048299 */ /* 0x000fe40008011604 */
[----:B------:R-:W-:Y:S02]  /*4a70*/  UIMAD UR8, UR42, UR11, UR6 ;  /* 0x0000000b2a0872a4 */ /* 0x000fe4000f8e0206 */
[----:B------:R-:W-:Y:S04]  /*4a80*/  @!UP0 USEL UR4, UR5, UR4, !UP4 ;  /* 0x0000000405048287 */ /* 0x000fe8000e000000 */
[----:B------:R-:W-:Y:S02]  /*4a90*/  @!UP0 UIMAD UR7, UR7, UR8, UR4 ;  /* 0x00000008070782a4 */ /* 0x000fe4000f8e0204 */
[----:B------:R-:W-:Y:S02]  /*4aa0*/  @!UP0 UIADD3 UR9, UPT, UPT, UR10, -UR4, URZ ;  /* 0x800000040a098290 */ /* 0x000fe4000fffe0ff */
[----:B------:R-:W-:Y:S02]  /*4ab0*/  UIADD3 UR8, UPT, UPT, -UR6, URZ, URZ ;  /* 0x000000ff06087290 */ /* 0x000fe4000fffe1ff */
[----:B------:R-:W-:Y:S02]  /*4ac0*/  UIADD3 UR4, UPT, UPT, -UR5, URZ, URZ ;  /* 0x000000ff05047290 */ /* 0x000fe4000fffe1ff */
[----:B------:R-:W-:Y:S03]  /*4ad0*/  @!UP0 UIMAD UR6, UR9, UR42, UR5 ;  /* 0x0000002a090682a4 */ /* 0x000fe6000f8e0205 */
[----:B------:R-:W-:Y:S01]  /*4ae0*/  @!UP0 UMOV UR5, UR7 ;  /* 0x0000000700058c82 */ /* 0x000fe20008000000 */
[----:B------:R-:W-:Y:S02]  /*4af0*/  UIMAD UR7, UR15, UR4, UR14 ;  /* 0x000000040f0772a4 */ /* 0x000fe4000f8e020e */
[----:B------:R-:W-:Y:S02]  /*4b00*/  UIMAD UR4, UR34, UR8, UR13 ;  /* 0x00000008220472a4 */ /* 0x000fe4000f8e020d */
[----:B------:R-:W-:Y:S02]  /*4b10*/  UIMAD UR14, UR5, UR15, UR7 ;  /* 0x0000000f050e72a4 */ /* 0x000fe4000f8e0207 */
[----:B------:R-:W-:Y:S11]  /*4b20*/  UIMAD UR13, UR6, UR34, UR4 ;  /* 0x00000022060d72a4 */ /* 0x000ff6000f8e0204 */
[----:B------:R-:W-:Y:S01]  /*4b30*/  @!UPT UIADD3 URZ, UPT, UPT, URZ, URZ, URZ ;  /* 0x000000fffffff290 */ /* 0x000fe2000fffe0ff */
.L_x_87:
[----:B------:R-:W2:Y:S01]  /*4b40*/  @!UP2 LDCU.128 UR8, c[0x0][0xb10] ;  /* 0x00016200ff08a7ac */ /* 0x000ea20008000c00 */
[C---:B---3--:R-:W-:Y:S02]  /*4b50*/  ISETP.NE.U32.AND P1, PT, R4.reuse, RZ, PT ;  /* 0x000000ff0400720c */ /* 0x048fe40003f25070 */
[----:B------:R-:W-:Y:S02]  /*4b60*/  ISETP.NE.U32.AND P0, PT, R4, RZ, PT ;  /* 0x000000ff0400720c */ /* 0x000fe40003f05070 */
[C---:B------:R-:W-:Y:S02]  /*4b70*/  ISETP.NE.AND.EX P1, PT, R5.reuse, RZ, PT, P1 ;  /* 0x000000ff0500720c */ /* 0x040fe40003f25310 */
[----:B------:R-:W-:Y:S01]  /*4b80*/  ISETP.NE.AND.EX P0, PT, R5, RZ, PT, P0 ;  /* 0x000000ff0500720c */ /* 0x000fe20003f05300 */
[----:B------:R-:W3:Y:S01]  /*4b90*/  @!UP2 LDCU UR5, c[0x0][0xb0c] ;  /* 0x00016180ff05a7ac */ /* 0x000ee20008000800 */
[----:B------:R-:W-:Y:S02]  /*4ba0*/  USHF.L.U32 UR26, UR25, 0x6, URZ ;  /* 0x00000006191a7899 */ /* 0x000fe400080006ff */
[----:B------:R-:W-:Y:S02]  /*4bb0*/  USHF.L.U32 UR27, UR20, 0x6, URZ ;  /* 0x00000006141b7899 */ /* 0x000fe400080006ff */
[----:B--2---:R-:W-:Y:S07]  /*4bc0*/  UIMAD.WIDE.U32 UR6, UR14, UR8, URZ ;  /* 0x000000080e0672a5 */ /* 0x004fee000f8e00ff */
[----:B------:R-:W-:Y:S01]  /*4bd0*/  @!UP2 UMOV UR4, UR7 ;  /* 0x000000070004ac82 */ /* 0x000fe20008000000 */
[----:B---3--:R-:W-:Y:S02]  /*4be0*/  @!UP2 UISETP.NE.AND UP0, UPT, UR5, 0x1, UPT ;  /* 0x000000010500a88c */ /* 0x008fe4000bf05270 */
[----:B------:R-:W-:Y:S02]  /*4bf0*/  @!UP2 USHF.R.U32.HI UR4, URZ, UR9, UR4 ;  /* 0x00000009ff04a299 */ /* 0x000fe40008011604 */
[----:B------:R-:W-:Y:S02]  /*4c00*/  UIMAD.WIDE.U32 UR6, UR13, UR11, URZ ;  /* 0x0000000b0d0672a5 */ /* 0x000fe4000f8e00ff */
[----:B------:R-:W-:Y:S02]  /*4c10*/  @!UP2 USEL UR8, UR14, UR4, !UP0 ;  /* 0x000000040e08a287 */ /* 0x000fe4000c000000 */
[----:B------:R-:W-:Y:S03]  /*4c20*/  @!UP2 UISETP.NE.AND UP0, UPT, UR10, 0x1, UPT ;  /* 0x000000010a00a88c */ /* 0x000fe6000bf05270 */
[----:B------:R-:W-:Y:S02]  /*4c30*/  @!UP2 UMOV UR6, UR7 ;  /* 0x000000070006ac82 */ /* 0x000fe40008000000 */
[----:B------:R-:W2:Y:S02]  /*4c40*/  @!UP2 LDCU UR4, c[0x0][0xb20] ;  /* 0x00016400ff04a7ac */ /* 0x000ea40008000800 */
[----:B--2---:R-:W-:Y:S04]  /*4c50*/  @!UP2 USHF.R.U32.HI UR6, URZ, UR4, UR6 ;  /* 0x00000004ff06a299 */ /* 0x004fe80008011606 */
[----:B------:R-:W-:Y:S04]  /*4c60*/  @!UP2 USEL UR6, UR13, UR6, !UP0 ;  /* 0x000000060d06a287 */ /* 0x000fe8000c000000 */
[----:B------:R-:W-:Y:S02]  /*4c70*/  @!UP2 UIADD3 UR4, UPT, UPT, -UR8, UR6, URZ ;  /* 0x000000060804a290 */ /* 0x000fe4000fffe1ff */
[----:B------:R-:W-:Y:S02]  /*4c80*/  @!UP2 UIADD3 UR6, UPT, UPT, UR8, -UR6, URZ ;  /* 0x800000060806a290 */ /* 0x000fe4000fffe0ff */
[----:B------:R-:W-:Y:S02]  /*4c90*/  @!UP2 UIMAD UR14, UR4, UR5, UR14 ;  /* 0x00000005040ea2a4 */ /* 0x000fe4000f8e020e */
[----:B------:R-:W-:Y:S01]  /*4ca0*/  @!UP2 UIMAD UR13, UR6, UR10, UR13 ;  /* 0x0000000a060da2a4 */ /* 0x000fe2000f8e020d */
[----:B------:R-:W-:Y:S11]  /*4cb0*/  BRA.U UP3, `(.L_x_88) ;  /* 0x0000000103107547 */ /* 0x000ff6000b800000 */
[----:B------:R-:W-:Y:S04]  /*4cc0*/  MOV R6, UR43 ;  /* 0x0000002b00067c02 */ /* 0x000fe80008000f00 */
[----:B------:R-:W-:Y:S04]  /*4cd0*/  SHF.L.U32 R6, R6, 0x1f, RZ ;  /* 0x0000001f06067819 */ /* 0x000fe800000006ff */
[----:B------:R-:W2:Y:S02]  /*4ce0*/  SYNCS.PHASECHK.TRANS64.TRYWAIT P2, [UR29+0x78], R6 ;  /* 0x00007806ff0075a7 */ /* 0x000ea4000804111d */
[----:B--2---:R-:W-:Y:S05]  /*4cf0*/  @!P2 BRA `(.L_x_89) ;  /* 0x000000380008a947 */ /* 0x004fea0003800000 */
.L_x_88:
[----:B------:R-:W-:Y:S05]  /*4d00*/  @!P1 BRA `(.L_x_90) ;  /* 0x0000000000309947 */ /* 0x000fea0003800000 */
[----:B------:R-:W-:Y:S01]  /*4d10*/  ISETP.NE.U32.AND P1, PT, R2, RZ, PT ;  /* 0x000000ff0200720c */ /* 0x000fe20003f25070 */
[----:B------:R-:W2:Y:S01]  /*4d20*/  LDCU.64 UR4, c[0x0][0x358] ;  /* 0x00006b00ff0477ac */ /* 0x000ea20008000a00 */
[----:B------:R-:W-:Y:S02]  /*4d30*/  IMAD.MOV.U32 R46, RZ, RZ, 0x1 ;  /* 0x00000001ff2e7424 */ /* 0x000fe400078e00ff */
[----:B------:R-:W-:Y:S11]  /*4d40*/  ISETP.NE.AND.EX P1, PT, R3, RZ, PT, P1 ;  /* 0x000000ff0300720c */ /* 0x000ff60003f25310 */
[----:B------:R-:W-:Y:S02]  /*4d50*/  @!UPT UIADD3 URZ, UPT, UPT, URZ, URZ, URZ ;  /* 0x000000fffffff290 */ /* 0x000fe4000fffe0ff */
[----:B------:R-:W3:Y:S01]  /*4d60*/  @P1 LDC.64 R8, c[0x0][0x888] ;  /* 0x00022200ff081b82 */ /* 0x000ee20000000a00 */
[----:B-1----:R-:W-:Y:S04]  /*4d70*/  @P1 IMAD R0, R4, UR36, RZ ;  /* 0x0000002404001c24 */ /* 0x002fe8000f8e02ff */
[----:B---3--:R-:W-:Y:S04]  /*4d80*/  @P1 IMAD.WIDE R8, R0, 0x4, R8 ;  /* 0x0000000400081825 */ /* 0x008fe800078e0208 */
[----:B------:R-:W-:Y:S01]  /*4d90*/  HFMA2 R0, -RZ, RZ, 0, 5.9604644775390625e-08 ;  /* 0x00000001ff007431 */ /* 0x000fe200000001ff */
[----:B--2--5:R2:W5:Y:S04]  /*4da0*/  @P1 LDG.E R26, desc[UR4][R8.64] ;  /* 0x00000004081a1981 */ /* 0x024568000c1e1900 */
[----:B------:R-:W-:Y:S01]  /*4db0*/  @!P1 PRMT R46, R0, 0x7610, R46 ;  /* 0x00007610002e9816 */ /* 0x000fe2000000002e */
[----:B--2---:R-:W3:Y:S06]  /*4dc0*/  @!P1 LDC R26, c[0x0][0x880] ;  /* 0x00022000ff1a9b82 */ /* 0x004eec0000000800 */
.L_x_90:
[----:B---3-5:R-:W-:Y:S01]  /*4dd0*/  @!P0 FSETP.EQ.AND P1, PT, R26, RZ, PT ;  /* 0x000000ff1a00820b */ /* 0x028fe20003f22000 */
[----:B------:R-:W-:Y:S01]  /*4de0*/  @!UPT UIADD3 URZ, UPT, UPT, URZ, URZ, URZ ;  /* 0x000000fffffff290 */ /* 0x000fe2000fffe0ff */
[----:B------:R-:W-:Y:S11]  /*4df0*/  @!P0 BRA `(.L_x_91) ;  /* 0x0000000000188947 */ /* 0x000ff60003800000 */
[----:B------:R-:W-:Y:S02]  /*4e00*/  LOP3.LUT P0, RZ, R46, 0xff, RZ, 0xc0, !PT ;  /* 0x000000ff2eff7812 */ /* 0x000fe4000780c0ff */
[----:B------:R-:W-:Y:S04]  /*4e10*/  ISETP.NE.U32.AND P1, PT, R2, RZ, PT ;  /* 0x000000ff0200720c */ /* 0x000fe80003f25070 */
[----:B------:R-:W-:Y:S04]  /*4e20*/  ISETP.NE.AND.EX P1, PT, R3, RZ, PT, P1 ;  /* 0x000000ff0300720c */ /* 0x000fe80003f25310 */
[----:B------:R-:W-:Y:S03]  /*4e30*/  PLOP3.LUT P1, PT, P1, PT, PT, 0x8, 0x80 ;  /* 0x000000000080781c */ /* 0x000fe60000f2e170 */
[----:B------:R-:W-:Y:S11]  /*4e40*/  @P0 FSETP.EQ.AND P1, PT, R26, RZ, PT ;  /* 0x000000ff1a00020b */ /* 0x000ff60003f22000 */
[----:B------:R-:W-:Y:S02]  /*4e50*/  @!UPT UIADD3 URZ, UPT, UPT, URZ, URZ, URZ ;  /* 0x000000fffffff290 */ /* 0x000fe4000fffe0ff */
.L_x_91:
[----:B------:R-:W-:Y:S01]  /*4e60*/  ULEA UR4, UR12, UR29, 0x3 ;  /* 0x0000001d0c047291 */ /* 0x000fe2000f8e18ff */
[----:B------:R-:W-:Y:S02]  /*4e70*/  SHF.L.U32 R9, R15, 0x1f, RZ ;  /* 0x0000001f0f097819 */ /* 0x000fe400000006ff */
[----:B------:R-:W-:Y:S04]  /*4e80*/  ELECT P0, URZ, PT ;  /* 0x0000000000ff782f */ /* 0x000fe80003800000 */
[----:B------:R-:W-:Y:S02]  /*4e90*/  PLOP3.LUT P1, PT, P1, P0, PT, 0xf2, 0x2f ;  /* 0x00000000002f781c */ /* 0x000fe40000f21e72 */
[----:B------:R-:W2:Y:S11]  /*4ea0*/  SYNCS.PHASECHK.TRANS64.TRYWAIT P2, [UR4+0x58], R9 ;  /* 0x00005809ff0075a7 */ /* 0x000eb60008041104 */
[----:B------:R-:W-:Y:S05]  /*4eb0*/  @!P1 IADD3 R8, P0, PT, R16, 0x580, RZ ;  /* 0x0000058010089810 */ /* 0x000fea0007f1e0ff */
[----:B-1----:R-:W-:Y:S01]  /*4ec0*/  @!P1 IMAD.X R6, RZ, RZ, R17, P0 ;  /* 0x000000ffff069224 */ /* 0x002fe200000e0611 */
[----:B--2---:R-:W-:Y:S07]  /*4ed0*/  @!P2 BRA `(.L_x_92) ;  /* 0x0000003400a8a947 */ /* 0x004fee0003800000 */
.L_x_166:
[----:B------:R-:W2:Y:S01]  /*4ee0*/  S2UR UR11, SR_CgaCtaId ;  /* 0x00000000000b79c3 */ /* 0x000ea20000008800 */
[----:B------:R-:W-:Y:S01]  /*4ef0*/  @!P1 R2UR UR6, R6 ;  /* 0x00000000060692ca */ /* 0x000fe200000e0000 */
[----:B------:R-:W-:Y:S01]  /*4f00*/  UIADD3 UR5, UPT, UPT, UR12, 0x1, URZ ;  /* 0x000000010c057890 */ /* 0x000fe2000fffe0ff */
[----:B------:R-:W-:Y:S01]  /*4f10*/  @!P1 R2UR UR7, R8 ;  /* 0x00000000080792ca */ /* 0x000fe200000e0000 */
[----:B------:R-:W-:Y:S01]  /*4f20*/  UIADD3 UR25, UPT, UPT, UR4, 0x40, URZ ;  /* 0x0000004004197890 */ /* 0x000fe2000fffe0ff */
[----:B-1----:R-:W-:Y:S01]  /*4f30*/  @!P1 IMAD.MOV.U32 R0, RZ, RZ, 0x1000 ;  /* 0x00001000ff009424 */ /* 0x002fe200078e00ff */
[----:B------:R-:W-:Y:S01]  /*4f40*/  UISETP.NE.AND UP0, UPT, UR5, 0x3, UPT ;  /* 0x000000030500788c */ /* 0x000fe2000bf05270 */
[----:B------:R-:W-:Y:S01]  /*4f50*/  VIADD R14, R14, 0x1 ;  /* 0x000000010e0e7836 */ /* 0x000fe20000000000 */
[----:B------:R-:W-:Y:S01]  /*4f60*/  UMOV UR18, 0x0 ;  /* 0x0000000000127882 */ /* 0x000fe20000000000 */
[----:B------:R-:W-:Y:S01]  /*4f70*/  UMOV UR19, 0x10000000 ;  /* 0x1000000000137882 */ /* 0x000fe20000000000 */
[----:B------:R-:W-:Y:S02]  /*4f80*/  USEL UR21, UR5, URZ, UP0 ;  /* 0x000000ff05157287 */ /* 0x000fe40008000000 */
[----:B------:R-:W-:Y:S02]  /*4f90*/  USEL UR9, URZ, 0x1, UP0 ;  /* 0x00000001ff097887 */ /* 0x000fe40008000000 */
[----:B------:R-:W-:Y:S01]  /*4fa0*/  VOTEU.ALL UP0, P1 ;  /* 0x0000000000ff7886 */ /* 0x000fe20000800000 */
[----:B------:R-:W-:Y:S01]  /*4fb0*/  IMAD.U32 R9, RZ, RZ, UR6 ;  /* 0x00000006ff097e24 */ /* 0x000fe2000f8e00ff */
[----:B------:R-:W-:Y:S01]  /*4fc0*/  UMOV UR28, UR36 ;  /* 0x00000024001c7c82 */ /* 0x000fe20008000000 */
[----:B------:R-:W-:Y:S01]  /*4fd0*/  IMAD.U32 R8, RZ, RZ, UR7 ;  /* 0x00000007ff087e24 */ /* 0x000fe2000f8e00ff */
[----:B------:R-:W-:Y:S01]  /*4fe0*/  LOP3.LUT R15, R15, UR9, RZ, 0x3c, !PT ;  /* 0x000000090f0f7c12 */ /* 0x000fe2000f8e3cff */
[----:B------:R-:W-:Y:S01]  /*4ff0*/  @!UP0 ULEA UR5, UR12, UR29, 0xc ;  /* 0x0000001d0c058291 */ /* 0x000fe2000f8e60ff */
[----:B------:R-:W-:Y:S01]  /*5000*/  @!P1 R2UR UR7, R9 ;  /* 0x00000000090792ca */ /* 0x000fe200000e0000 */
[----:B------:R-:W-:Y:S01]  /*5010*/  @!UP0 UIADD3 UR10, UPT, UPT, UR26, 0x20, URZ ;  /* 0x000000201a0a8890 */ /* 0x000fe2000fffe0ff */
[----:B------:R-:W-:Y:S01]  /*5020*/  @!P1 R2UR UR6, R8 ;  /* 0x00000000080692ca */ /* 0x000fe200000e0000 */
[----:B------:R-:W-:Y:S01]  /*5030*/  @!UP0 UIADD3 UR24, UPT, UPT, UR5, 0x200, URZ ;  /* 0x0000020005188890 */ /* 0x000fe2000fffe0ff */
[----:B------:R-:W-:Y:S01]  /*5040*/  SHF.L.U32 R6, R15, 0x1f, RZ ;  /* 0x0000001f0f067819 */ /* 0x000fe200000006ff */
[----:B------:R-:W-:Y:S01]  /*5050*/  @!UP0 UIADD3 UR8, UPT, UPT, UR5, 0xa00, URZ ;  /* 0x00000a0005088890 */ /* 0x000fe2000fffe0ff */
[----:B------:R-:W-:Y:S01]  /*5060*/  VOTEU.ALL UP0, P1 ;  /* 0x0000000000ff7886 */ /* 0x000fe20000800000 */
[----:B--2---:R-:W-:Y:S01]  /*5070*/  UPRMT UR16, UR11, 0x654, UR25 ;  /* 0x000006540b107896 */ /* 0x004fe20008000019 */
[----:B------:R-:W-:Y:S02]  /*5080*/  UMOV UR12, UR36 ;  /* 0x00000024000c7c82 */ /* 0x000fe40008000000 */
[----:B------:R-:W-:Y:S01]  /*5090*/  UMOV UR11, UR27 ;  /* 0x0000001b000b7c82 */ /* 0x000fe20008000000 */
[----:B------:R-:W-:Y:S01]  /*50a0*/  UMOV UR9, UR25 ;  /* 0x0000001900097c82 */ /* 0x000fe20008000000 */
[----:B------:R-:W-:Y:S03]  /*50b0*/  ULEA UR5, UR21, UR29, 0x3 ;  /* 0x0000001d15057291 */ /* 0x000fe6000f8e18ff */
[----:B------:R1:W-:Y:S01]  /*50c0*/  @!UP0 UTMALDG.3D [UR24], [UR6], desc[UR18] ;  /* 0x00001218060085b4 */ /* 0x0003e20008011000 */
[----:B------:R-:W-:Y:S05]  /*50d0*/  VOTEU.ALL UP0, P1 ;  /* 0x0000000000ff7886 */ /* 0x000fea0000800000 */
[----:B------:R1:W-:Y:S01]  /*50e0*/  @!UP0 UTMALDG.3D [UR8], [UR6], desc[UR18] ;  /* 0x00001208060085b4 */ /* 0x0003e20008011000 */
[----:B------:R1:W-:Y:S01]  /*50f0*/  @!P1 SYNCS.ARRIVE.TRANS64.RED.A0TR RZ, [UR4+0x40], R0 ;  /* 0x00004000ffff99a7 */ /* 0x0003e20008300404 */
[----:B------:R-:W-:Y:S01]  /*5100*/  SYNCS.ARRIVE.TRANS64.RED.A1T0 RZ, [UR16], RZ ;  /* 0x000000ffffff79a7 */ /* 0x000fe20008100410 */
[----:B------:R-:W2:Y:S02]  /*5110*/  SYNCS.PHASECHK.TRANS64.TRYWAIT P0, [UR5+0x58], R6 ;  /* 0x00005806ff0075a7 */ /* 0x000ea40008001105 */
[----:B-12---:R-:W-:Y:S05]  /*5120*/  @!P0 BRA `(.L_x_93) ;  /* 0x00000034002c8947 */ /* 0x006fea0003800000 */
.L_x_168:
[----:B------:R-:W-:Y:S01]  /*5130*/  UIADD3 UR17, UPT, UPT, UR5, 0x40, URZ ;  /* 0x0000004005117890 */ /* 0x000fe2000fffe0ff */
[----:B-1----:R-:W-:Y:S01]  /*5140*/  @!P1 IADD3 R6, P0, PT, R16, 0x580, RZ ;  /* 0x0000058010069810 */ /* 0x002fe20007f1e0ff */
[----:B------:R-:W-:Y:S01]  /*5150*/  UPLOP3.LUT UP3, UPT, UPT, UPT, UPT, 0x80, 0x8 ;  /* 0x000000000008789c */ /* 0x000fe20003f6f070 */
[----:B------:R-:W1:Y:S01]  /*5160*/  S2UR UR9, SR_CgaCtaId ;  /* 0x00000000000979c3 */ /* 0x000e620000008800 */
[----:B------:R-:W-:Y:S01]  /*5170*/  UMOV UR24, 0x0 ;  /* 0x0000000000187882 */ /* 0x000fe20000000000 */
[----:B------:R-:W-:Y:S01]  /*5180*/  @!P1 R2UR UR6, R6 ;  /* 0x00000000060692ca */ /* 0x000fe200000e0000 */
[----:B------:R-:W-:Y:S01]  /*5190*/  @!P1 IMAD.X R0, RZ, RZ, R17, P0 ;  /* 0x000000ffff009224 */ /* 0x000fe200000e0611 */
[----:B------:R-:W-:Y:S01]  /*51a0*/  UMOV UR25, 0x10000000 ;  /* 0x1000000000197882 */ /* 0x000fe20000000000 */
[----:B------:R-:W-:Y:S01]  /*51b0*/  UMOV UR19, UR27 ;  /* 0x0000001b00137c82 */ /* 0x000fe20008000000 */
[----:B------:R-:W-:Y:S01]  /*51c0*/  UMOV UR20, UR36 ;  /* 0x0000002400147c82 */ /* 0x000fe20008000000 */
[----:B------:R-:W-:Y:S01]  /*51d0*/  UMOV UR11, UR27 ;  /* 0x0000001b000b7c82 */ /* 0x000fe20008000000 */
[----:B------:R-:W-:Y:S01]  /*51e0*/  @!P1 R2UR UR4, R0 ;  /* 0x00000000000492ca */ /* 0x000fe200000e0000 */
[----:B------:R-:W-:Y:S01]  /*51f0*/  UMOV UR12, UR36 ;  /* 0x00000024000c7c82 */ /* 0x000fe20008000000 */
[----:B------:R-:W-:Y:S01]  /*5200*/  VOTEU.ALL UP0, P1 ;  /* 0x0000000000ff7886 */ /* 0x000fe20000800000 */
[----:B------:R-:W-:Y:S01]  /*5210*/  R2UR UR41, R50 ;  /* 0x00000000322972ca */ /* 0x000fe200000e0000 */
[----:B------:R-:W-:Y:S01]  /*5220*/  UMOV UR36, UR30 ;  /* 0x0000001e00247c82 */ /* 0x000fe20008000000 */
[----:B------:R-:W-:Y:S02]  /*5230*/  R2UR UR28, R51 ;  /* 0x00000000331c72ca */ /* 0x000fe400000e0000 */
[----:B------:R-:W-:Y:S01]  /*5240*/  @!UP0 UIADD3 UR18, UPT, UPT, UR26, 0x10, URZ ;  /* 0x000000101a128890 */ /* 0x000fe2000fffe0ff */
[----:B------:R-:W-:Y:S01]  /*5250*/  IMAD.U32 R8, RZ, RZ, UR6 ;  /* 0x00000006ff087e24 */ /* 0x000fe2000f8e00ff */
[----:B------:R-:W-:Y:S01]  /*5260*/  @!UP0 UIADD3 UR10, UPT, UPT, UR26, 0x30, URZ ;  /* 0x000000301a0a8890 */ /* 0x000fe2000fffe0ff */
[----:B------:R-:W-:Y:S03]  /*5270*/  ISETP.NE.AND P0, PT, R14, 0x2, PT ;  /* 0x000000020e00780c */ /* 0x000fe60003f05270 */
[----:B------:R-:W-:Y:S01]  /*5280*/  IMAD.U32 R9, RZ, RZ, UR4 ;  /* 0x00000004ff097e24 */ /* 0x000fe2000f8e00ff */
[----:B------:R-:W-:Y:S01]  /*5290*/  @!P1 R2UR UR6, R8 ;  /* 0x00000000080692ca */ /* 0x000fe200000e0000 */
[----:B------:R-:W-:Y:S01]  /*52a0*/  @!UP0 ULEA UR4, UR21, UR29, 0xc ;  /* 0x0000001d15048291 */ /* 0x000fe2000f8e60ff */
[----:B------:R-:W-:Y:S02]  /*52b0*/  SEL R0, RZ, 0x1, P0 ;  /* 0x00000001ff007807 */ /* 0x000fe40000000000 */
[----:B------:R-:W-:Y:S01]  /*52c0*/  @!P1 R2UR UR7, R9 ;  /* 0x00000000090792ca */ /* 0x000fe200000e0000 */
[----:B------:R-:W-:Y:S01]  /*52d0*/  @!UP0 UIADD3 UR16, UPT, UPT, UR4, 0x200, URZ ;  /* 0x0000020004108890 */ /* 0x000fe2000fffe0ff */
[----:B------:R-:W-:Y:S01]  /*52e0*/  LOP3.LUT R13, R13, R0, RZ, 0x3c, !PT ;  /* 0x000000000d0d7212 */ /* 0x000fe200078e3cff */
[----:B------:R-:W-:Y:S01]  /*52f0*/  @!UP0 UIADD3 UR8, UPT, UPT, UR4, 0xa00, URZ ;  /* 0x00000a0004088890 */ /* 0x000fe2000fffe0ff */
[----:B------:R-:W-:Y:S01]  /*5300*/  SEL R14, R14, RZ, P0 ;  /* 0x000000ff0e0e7207 */ /* 0x000fe20000000000 */
[----:B------:R-:W-:Y:S01]  /*5310*/  VOTEU.ALL UP0, P1 ;  /* 0x0000000000ff7886 */ /* 0x000fe20000800000 */
[----:B-1----:R-:W-:Y:S03]  /*5320*/  UPRMT UR4, UR9, 0x654, UR17 ;  /* 0x0000065409047896 */ /* 0x002fe60008000011 */
[----:B------:R-:W-:Y:S04]  /*5330*/  UMOV UR9, UR17 ;  /* 0x0000001100097c82 */ /* 0x000fe80008000000 */
[----:B------:R1:W-:Y:S01]  /*5340*/  @!UP0 UTMALDG.3D [UR16], [UR6], desc[UR24] ;  /* 0x00001810060085b4 */ /* 0x0003e20008011000 */
[----:B------:R-:W-:Y:S05]  /*5350*/  VOTEU.ALL UP0, P1 ;  /* 0x0000000000ff7886 */ /* 0x000fea0000800000 */
[----:B------:R2:W-:Y:S01]  /*5360*/  @!UP0 UTMALDG.3D [UR8], [UR6], desc[UR24] ;  /* 0x00001808060085b4 */ /* 0x0005e20008011000 */
[----:B------:R4:W-:Y:S01]  /*5370*/  @!P1 SYNCS.ARRIVE.TRANS64.RED.A0TR RZ, [UR5+0x40], R7 ;  /* 0x00004007ffff99a7 */ /* 0x0009e20008300405 */
[----:B------:R-:W-:Y:S01]  /*5380*/  SYNCS.ARRIVE.TRANS64.RED.A1T0 RZ, [UR4], RZ ;  /* 0x000000ffffff79a7 */ /* 0x000fe20008100404 */
[----:B------:R-:W-:Y:S04]  /*5390*/  UIADD3 UR4, UPT, UPT, UR21, 0x1, URZ ;  /* 0x0000000115047890 */ /* 0x000fe8000fffe0ff */
[----:B------:R-:W-:Y:S04]  /*53a0*/  UISETP.NE.AND UP0, UPT, UR4, 0x3, UPT ;  /* 0x000000030400788c */ /* 0x000fe8000bf05270 */
[----:B------:R-:W-:Y:S02]  /*53b0*/  USEL UR5, URZ, 0x1, UP0 ;  /* 0x00000001ff057887 */ /* 0x000fe40008000000 */
[----:B-1----:R-:W-:Y:S04]  /*53c0*/  UIADD3 UR20, UPT, UPT, UR14, UR28, URZ ;  /* 0x0000001c0e147290 */ /* 0x002fe8000fffe0ff */
[----:B------:R-:W-:Y:S01]  /*53d0*/  LOP3.LUT R15, R15, UR5, RZ, 0x3c, !PT ;  /* 0x000000050f0f7c12 */ /* 0x000fe2000f8e3cff */
[----:B--2---:R-:W-:Y:S02]  /*53e0*/  UIADD3 UR25, UPT, UPT, UR13, UR41, URZ ;  /* 0x000000290d197290 */ /* 0x004fe4000fffe0ff */
[----:B------:R-:W-:Y:S01]  /*53f0*/  USEL UR12, UR4, URZ, UP0 ;  /* 0x000000ff040c7287 */ /* 0x000fe20008000000 */
[----:B------:R-:W-:Y:S11]  /*5400*/  BRA.U UP1, `(.L_x_94) ;  /* 0xfffffff101ac7547 */ /* 0x000ff6000b83ffff */
[----:B------:R-:W-:Y:S01]  /*5410*/  UIADD3 UR29, UPT, UPT, UR29, 0x58, URZ ;  /* 0x000000581d1d7890 */ /* 0x000fe2000fffe0ff */
[----:B------:R-:W-:-:S03]  /*5420*/  SHF.L.U32 R2, R15, 0x1f, RZ ;  /* 0x0000001f0f027819 */ /* 0x000fc600000006ff */
[----:B------:R-:W-:-:S09]  /*5430*/  ULEA UR4, UR12, UR29, 0x3 ;  /* 0x0000001d0c047291 */ /* 0x000fd2000f8e18ff */
[----:B------:R-:W1:Y:S02]  /*5440*/  SYNCS.PHASECHK.TRANS64.TRYWAIT P0, [UR4], R2 ;  /* 0x00000002ff0075a7 */ /* 0x000e640008001104 */
[----:B-1----:R-:W-:Y:S05]  /*5450*/  @!P0 BRA `(.L_x_95) ;  /* 0x0000003000788947 */ /* 0x002fea0003800000 */
.L_x_170:
        /* <DEDUP_REMOVED lines=9> */
.L_x_172:
[----:B------:R-:W-:-:S04]  /*54f0*/  UIADD3 UR4, UPT, UPT, UR4, 0x1, URZ ;  /* 0x0000000104047890 */ /* 0x000fc8000fffe0ff */
[----:B------:R-:W-:-:S04]  /*5500*/  UISETP.NE.AND UP0, UPT, UR4, 0x3, UPT ;  /* 0x000000030400788c */ /* 0x000fc8000bf05270 */
[----:B------:R-:W-:Y:S02]  /*5510*/  USEL UR5, URZ, 0x1, UP0 ;  /* 0x00000001ff057887 */ /* 0x000fe40008000000 */
[----:B------:R-:W-:-:S04]  /*5520*/  USEL UR4, UR4, URZ, UP0 ;  /* 0x000000ff04047287 */ /* 0x000fc80008000000 */
[----:B------:R-:W-:Y:S01]  /*5530*/  ULEA UR4, UR4, UR29, 0x3 ;  /* 0x0000001d04047291 */ /* 0x000fe2000f8e18ff */
[----:B-1----:R-:W-:-:S04]  /*5540*/  LOP3.LUT R2, R15, UR5, RZ, 0x3c, !PT ;  /* 0x000000050f027c12 */ /* 0x002fc8000f8e3cff */
[----:B------:R-:W-:Y:S01]  /*5550*/  SHF.L.U32 R2, R2, 0x1f, RZ ;  /* 0x0000001f02027819 */ /* 0x000fe200000006ff */
[----:B------:R-:W-:-:S07]  /*5560*/  IMAD.U32 R0, RZ, RZ, UR4 ;  /* 0x00000004ff007e24 */ /* 0x000fce000f8e00ff */
.L_x_97:
[----:B-1----:R1:W2:Y:S02]  /*5570*/  SYNCS.PHASECHK.TRANS64.TRYWAIT P0, [R0+URZ], R2 ;  /* 0x00000002000075a7 */ /* 0x0022a400080011ff */
[----:B--2---:R-:W-:Y:S05]  /*5580*/  @!P0 NANOSLEEP.SYNCS 0x989680 ;  /* 0x009896800000895d */ /* 0x004fea0003900000 */
[----:B------:R-:W2:Y:S02]  /*5590*/  @!P0 SYNCS.PHASECHK.TRANS64 P0, [R0+URZ], R2 ;  /* 0x00000002000085a7 */ /* 0x000ea400080010ff */
[----:B--2---:R-:W-:Y:S05]  /*55a0*/  @P0 EXIT ;  /* 0x000000000000094d */ /* 0x004fea0003800000 */
[----:B------:R-:W-:Y:S05]  /*55b0*/  BRA `(.L_x_97) ;  /* 0xfffffffc00ec7947 */ /* 0x000fea000383ffff */
.L_x_85:
[----:B------:R-:W-:-:S06]  /*55c0*/  UISETP.GE.AND UP0, UPT, UR13, 0x4, UPT ;  /* 0x000000040d00788c */ /* 0x000fcc000bf06270 */
[----:B------:R-:W-:-:S13]  /*55d0*/  PLOP3.LUT P0, PT, PT, PT, UP0, 0x80, 0x8 ;  /* 0x000000000008781c */ /* 0x000fda0003f0f008 */
[----:B------:R-:W-:Y:S05]  /*55e0*/  @!P0 EXIT ;  /* 0x000000000000894d */ /* 0x000fea0003800000 */
[----:B------:R-:W1:Y:S08]  /*55f0*/  S2UR UR4, SR_CgaCtaId ;  /* 0x00000000000479c3 */ /* 0x000e700000008800 */
[----:B------:R-:W-:Y:S01]  /*5600*/  BAR.SYNC.DEFER_BLOCKING 0x6, 0xa0 ;  /* 0x0182800000007b1d */ /* 0x000fe20000010000 */
[----:B------:R-:W-:Y:S01]  /*5610*/  IMAD.SHL.U32 R3, R47, 0x200000, RZ ;  /* 0x002000002f037824 */ /* 0x000fe200078e00ff */
[----:B------:R-:W-:Y:S01]  /*5620*/  CS2R R56, SRZ ;  /* 0x0000000000387805 */ /* 0x000fe2000001ff00 */
[----:B------:R-:W-:-:S02]  /*5630*/  IMAD.SHL.U32 R45, R58, 0x10, RZ ;  /* 0x000000103a2d7824 */ /* 0x000fc400078e00ff */
[C---:B------:R-:W-:Y:S01]  /*5640*/  IMAD.U32 R23, R58.reuse, 0x10000, RZ ;  /* 0x000100003a177824 */ /* 0x040fe200078e00ff */
[----:B------:R-:W-:Y:S02]  /*5650*/  UMOV UR45, 0x400 ;  /* 0x00000400002d7882 */ /* 0x000fe40000000000 */
[----:B------:R-:W2:Y:S01]  /*5660*/  LDC.64 R42, c[0x0][0x8b0] ;  /* 0x00022c00ff2a7b82 */ /* 0x000ea20000000a00 */
[----:B------:R-:W-:Y:S01]  /*5670*/  IMAD.SHL.U32 R2, R58, 0x2, RZ ;  /* 0x000000023a027824 */ /* 0x000fe200078e00ff */
[----:B------:R-:W-:Y:S01]  /*5680*/  LOP3.LUT R3, R3, 0x200000, RZ, 0xc0, !PT ;  /* 0x0020000003037812 */ /* 0x000fe200078ec0ff */
[----:B------:R-:W-:Y:S01]  /*5690*/  IMAD.SHL.U32 R4, R47, 0x200, RZ ;  /* 0x000002002f047824 */ /* 0x000fe200078e00ff */
[C---:B------:R-:W-:Y:S01]  /*56a0*/  LOP3.LUT R5, R45.reuse, 0x40, RZ, 0xc0, !PT ;  /* 0x000000402d057812 */ /* 0x040fe200078ec0ff */
[----:B------:R-:W-:Y:S01]  /*56b0*/  IMAD.MOV.U32 R22, RZ, RZ, RZ ;  /* 0x000000ffff167224 */ /* 0x000fe200078e00ff */
[----:B------:R-:W-:Y:S01]  /*56c0*/  LOP3.LUT R44, R45, 0x5b0, RZ, 0xc0, !PT ;  /* 0x000005b02d2c7812 */ /* 0x000fe200078ec0ff */
[----:B------:R-:W-:Y:S01]  /*56d0*/  IMAD.MOV.U32 R55, RZ, RZ, RZ ;  /* 0x000000ffff377224 */ /* 0x000fe200078e00ff */
[----:B------:R-:W3:Y:S01]  /*56e0*/  LDC.64 R40, c[0x0][0x8a8] ;  /* 0x00022a00ff287b82 */ /* 0x000ee20000000a00 */
[----:B------:R-:W-:Y:S01]  /*56f0*/  LOP3.LUT R23, R3, 0x400000, R23, 0xf8, !PT ;  /* 0x0040000003177812 */ /* 0x000fe200078ef817 */
[----:B------:R-:W4:Y:S01]  /*5700*/  LDCU UR62, c[0x0][0x370] ;  /* 0x00006e00ff3e77ac */ /* 0x000f220008000800 */
[----:B------:R-:W-:-:S02]  /*5710*/  LOP3.LUT R2, R5, 0x8, R2, 0xf8, !PT ;  /* 0x0000000805027812 */ /* 0x000fc400078ef802 */
[----:B------:R-:W-:Y:S01]  /*5720*/  LOP3.LUT R44, R44, 0x200, R4, 0xf8, !PT ;  /* 0x000002002c2c7812 */ /* 0x000fe200078ef804 */
[----:B------:R-:W2:Y:S01]  /*5730*/  LDCU UR43, c[0x0][0xb0c] ;  /* 0x00016180ff2b77ac */ /* 0x000ea20008000800 */
[----:B------:R-:W-:Y:S02]  /*5740*/  LOP3.LUT P0, RZ, R45, 0x40, RZ, 0xc0, !PT ;  /* 0x000000402dff7812 */ /* 0x000fe4000780c0ff */
[----:B------:R-:W-:Y:S01]  /*5750*/  LOP3.LUT R44, R44, R2, RZ, 0xfc, !PT ;  /* 0x000000022c2c7212 */ /* 0x000fe200078efcff */
[----:B-1----:R-:W-:Y:S01]  /*5760*/  ULEA UR45, UR4, UR45, 0x18 ;  /* 0x0000002d042d7291 */ /* 0x002fe2000f8ec0ff */
[----:B------:R-:W-:Y:S01]  /*5770*/  P2R R2, PR, RZ, 0x1 ;  /* 0x00000001ff027803 */ /* 0x000fe20000000000 */
[----:B------:R-:W1:Y:S01]  /*5780*/  LDCU.64 UR4, c[0x0][0x890] ;  /* 0x00011200ff0477ac */ /* 0x000e620008000a00 */
[----:B------:R-:W-:Y:S01]  /*5790*/  LOP3.LUT R58, R58, 0x60, RZ, 0xc0, !PT ;  /* 0x000000603a3a7812 */ /* 0x000fe200078ec0ff */
[----:B------:R-:W2:Y:S05]  /*57a0*/  LDCU UR39, c[0x0][0xb30] ;  /* 0x00016600ff2777ac */ /* 0x000eaa0008000800 */
[----:B------:R-:W4:Y:S01]  /*57b0*/  LDS R0, [UR45+0x130] ;  /* 0x0001302dff007984 */ /* 0x000f220008000800 */
[----:B------:R-:W2:Y:S01]  /*57c0*/  LDCU.64 UR60, c[0x0][0x888] ;  /* 0x00011100ff3c77ac */ /* 0x000ea20008000a00 */
[----:B------:R-:W2:Y:S01]  /*57d0*/  LDCU.64 UR40, c[0x0][0xb28] ;  /* 0x00016500ff2877ac */ /* 0x000ea20008000a00 */
[----:B------:R-:W2:Y:S01]  /*57e0*/  LDCU.128 UR56, c[0x0][0xb10] ;  /* 0x00016200ff3877ac */ /* 0x000ea20008000c00 */
[----:B-1----:R-:W-:Y:S01]  /*57f0*/  IMAD.U32 R49, RZ, RZ, UR4 ;  /* 0x00000004ff317e24 */ /* 0x002fe2000f8e00ff */
[----:B------:R-:W-:Y:S01]  /*5800*/  UIADD3 UR4, UPT, UPT, UR45, 0x200, URZ ;  /* 0x000002002d047890 */ /* 0x000fe2000fffe0ff */
[----:B------:R-:W-:Y:S01]  /*5810*/  IMAD.U32 R48, RZ, RZ, UR5 ;  /* 0x00000005ff307e24 */ /* 0x000fe2000f8e00ff */
[----:B------:R-:W1:Y:S01]  /*5820*/  LDCU UR55, c[0x0][0x374] ;  /* 0x00006e80ff3777ac */ /* 0x000e620008000800 */
[----:B------:R-:W-:Y:S01]  /*5830*/  UMOV UR54, 0x1 ;  /* 0x0000000100367882 */ /* 0x000fe20000000000 */
[----:B------:R-:W-:Y:S01]  /*5840*/  UMOV UR47, URZ ;  /* 0x000000ff002f7c82 */ /* 0x000fe20008000000 */
[----:B------:R-:W-:Y:S01]  /*5850*/  UMOV UR53, URZ ;  /* 0x000000ff00357c82 */ /* 0x000fe20008000000 */
[----:B------:R-:W-:Y:S01]  /*5860*/  UMOV UR52, URZ ;  /* 0x000000ff00347c82 */ /* 0x000fe20008000000 */
[----:B----4-:R-:W-:-:S02]  /*5870*/  IMAD.IADD R23, R0, 0x1, R23 ;  /* 0x0000000100177824 */ /* 0x010fc400078e0217 */
[----:B-123--:R-:W-:-:S07]  /*5880*/  IMAD.U32 R0, RZ, RZ, UR4 ;  /* 0x00000004ff007e24 */ /* 0x00efce000f8e00ff */
.L_x_128:
[C---:B------:R-:W-:Y:S02]  /*5890*/  LEA R3, R55.reuse, UR45, 0x3 ;  /* 0x0000002d37037c11 */ /* 0x040fe4000f8e18ff */
[----:B------:R-:W-:Y:S02]  /*58a0*/  SHF.L.U32 R0, R56, 0x1f, RZ ;  /* 0x0000001f38007819 */ /* 0x000fe400000006ff */
[----:B------:R-:W-:Y:S02]  /*58b0*/  LEA R4, R55, UR45, 0x4 ;  /* 0x0000002d37047c11 */ /* 0x000fe4000f8e20ff */
[----:B------:R-:W1:Y:S02]  /*58c0*/  SYNCS.PHASECHK.TRANS64.TRYWAIT P0, [R3+URZ+0x80], R0 ;  /* 0x00008000030075a7 */ /* 0x000e6400080011ff */
[----:B-1----:R-:W-:Y:S05]  /*58d0*/  @!P0 BRA `(.L_x_98) ;  /* 0x0000002c00888947 */ /* 0x002fea0003800000 */
.L_x_173:
[----:B------:R-:W2:Y:S01]  /*58e0*/  LDS.128 R4, [R4+0x110] ;  /* 0x0001100004047984 */ /* 0x000ea20000000c00 */
[----:B------:R-:W-:Y:S01]  /*58f0*/  UISETP.GE.AND UP0, UPT, UR42, 0x1, UPT ;  /* 0x000000012a00788c */ /* 0x000fe2000bf06270 */
[----:B------:R-:W-:Y:S01]  /*5900*/  @!PT LDS RZ, [RZ] ;  /* 0x00000000fffff984 */ /* 0x000fe20000000800 */
[----:B------:R-:W-:Y:S01]  /*5910*/  @!PT LDS RZ, [RZ] ;  /* 0x00000000fffff984 */ /* 0x000fe20000000800 */
[----:B------:R-:W-:Y:S01]  /*5920*/  @!PT LDS RZ, [RZ] ;  /* 0x00000000fffff984 */ /* 0x000fe20000000800 */
[----:B------:R-:W-:Y:S01]  /*5930*/  @!PT LDS RZ, [RZ] ;  /* 0x00000000fffff984 */ /* 0x000fe20000000800 */
[----:B------:R3:W-:Y:S06]  /*5940*/  MEMBAR.ALL.CTA ;  /* 0x0000000000007992 */ /* 0x0007ec0000008000 */
[----:B---3--:R-:W3:Y:S01]  /*5950*/  FENCE.VIEW.ASYNC.S ;  /* 0x00000000000073c6 */ /* 0x008ee20000000000 */
[----:B--2---:R-:W-:Y:S11]  /*5960*/  LOP3.LUT P0, RZ, R6, 0x1, RZ, 0xc0, !PT ;  /* 0x0000000106ff7812 */ /* 0x004ff6000780c0ff */
[----:B------:R-:W-:Y:S02]  /*5970*/  @!UPT UIADD3 URZ, UPT, UPT, URZ, URZ, URZ ;  /* 0x000000fffffff290 */ /* 0x000fe4000fffe0ff */
[----:B---3--:R-:W-:Y:S01]  /*5980*/  VOTEU.ANY UP1, P0 ;  /* 0x0000000000ff7886 */ /* 0x008fe20000020100 */
[----:B------:R-:W-:Y:S01]  /*5990*/  PLOP3.LUT P0, PT, PT, PT, UP1, 0x80, 0x8 ;  /* 0x000000000008781c */ /* 0x000fe20003f0f018 */
[----:B------:R-:W-:Y:S06]  /*59a0*/  UP2UR UR4, UPR, URZ, 0x2 ;  /* 0x00000002ff047883 */ /* 0x000fec0008000000 */
[----:B------:R-:W-:Y:S06]  /*59b0*/  IMAD.U32 R59, RZ, RZ, UR4 ;  /* 0x00000004ff3b7e24 */ /* 0x000fec000f8e00ff */
[----:B-1----:R-:W-:Y:S02]  /*59c0*/  @P0 SHF.R.U32.HI R0, RZ, 0x10, R5 ;  /* 0x00000010ff000819 */ /* 0x002fe40000011605 */
        /* <DEDUP_REMOVED lines=12> */
[----:B------:R-:W2:Y:S01]  /*5a90*/  LDCU UR12, c[0x0][0xb20] ;  /* 0x00016400ff0c77ac */ /* 0x000ea20008000800 */
[----:B------:R-:W-:Y:S02]  /*5aa0*/  UIMAD.WIDE.U32 UR4, UR55, UR59, URZ ;  /* 0x0000003b370472a5 */ /* 0x000fe4000f8e00ff */
[----:B------:R-:W-:Y:S02]  /*5ab0*/  UIMAD.WIDE.U32 UR6, UR62, UR56, URZ ;  /* 0x000000383e0672a5 */ /* 0x000fe4000f8e00ff */
[----:B------:R-:W-:Y:S02]  /*5ac0*/  UISETP.NE.AND UP0, UPT, UR58, 0x1, UPT ;  /* 0x000000013a00788c */ /* 0x000fe4000bf05270 */
[----:B------:R-:W-:Y:S02]  /*5ad0*/  UIMAD.WIDE.U32 UR8, UR37, UR59, URZ ;  /* 0x0000003b250872a5 */ /* 0x000fe4000f8e00ff */
[----:B------:R-:W-:Y:S02]  /*5ae0*/  UIMAD.WIDE.U32 UR10, UR38, UR56, URZ ;  /* 0x00000038260a72a5 */ /* 0x000fe4000f8e00ff */
[----:B------:R-:W-:Y:S02]  /*5af0*/  UISETP.NE.AND UP1, UPT, UR43, 0x1, UPT ;  /* 0x000000012b00788c */ /* 0x000fe4000bf25270 */
[----:B------:R-:W-:Y:S01]  /*5b00*/  UISETP.NE.AND UP2, UPT, UR42, 0x1, UPT ;  /* 0x000000012a00788c */ /* 0x000fe2000bf45270 */
[----:B------:R-:W-:Y:S02]  /*5b10*/  UMOV UR4, UR5 ;  /* 0x0000000500047c82 */ /* 0x000fe40008000000 */
[----:B--2---:R-:W-:Y:S03]  /*5b20*/  USHF.R.U32.HI UR5, URZ, UR12, UR4 ;  /* 0x0000000cff057299 */ /* 0x004fe60008011604 */
[----:B------:R-:W-:Y:S02]  /*5b30*/  UMOV UR4, UR7 ;  /* 0x0000000700047c82 */ /* 0x000fe40008000000 */
[----:B------:R-:W-:Y:S02]  /*5b40*/  USHF.R.U32.HI UR7, URZ, UR57, UR4 ;  /* 0x00000039ff077299 */ /* 0x000fe40008011604 */
[----:B------:R-:W-:Y:S02]  /*5b50*/  USEL UR4, UR55, UR5, !UP0 ;  /* 0x0000000537047287 */ /* 0x000fe4000c000000 */
[----:B------:R-:W-:Y:S01]  /*5b60*/  USEL UR7, UR62, UR7, !UP1 ;  /* 0x000000073e077287 */ /* 0x000fe2000c800000 */
[----:B------:R-:W-:Y:S01]  /*5b70*/  UMOV UR5, UR9 ;  /* 0x0000000900057c82 */ /* 0x000fe20008000000 */
[----:B------:R-:W-:Y:S02]  /*5b80*/  UIMAD.WIDE.U32 UR8, UR4, UR40, URZ ;  /* 0x00000028040872a5 */ /* 0x000fe4000f8e00ff */
[----:B------:R-:W-:Y:S03]  /*5b90*/  USHF.R.U32.HI UR6, URZ, UR12, UR5 ;  /* 0x0000000cff067299 */ /* 0x000fe60008011605 */
[----:B------:R-:W-:Y:S01]  /*5ba0*/  UMOV UR5, UR11 ;  /* 0x0000000b00057c82 */ /* 0x000fe20008000000 */
[----:B------:R-:W-:Y:S02]  /*5bb0*/  UIMAD.WIDE.U32 UR10, UR7, UR40, URZ ;  /* 0x00000028070a72a5 */ /* 0x000fe4000f8e00ff */
[----:B------:R-:W-:Y:S02]  /*5bc0*/  USHF.R.U32.HI UR12, URZ, UR57, UR5 ;  /* 0x00000039ff0c7299 */ /* 0x000fe40008011605 */
[----:B------:R-:W-:Y:S01]  /*5bd0*/  USEL UR6, UR37, UR6, !UP0 ;  /* 0x0000000625067287 */ /* 0x000fe2000c000000 */
[----:B------:R-:W-:Y:S02]  /*5be0*/  UMOV UR5, UR9 ;  /* 0x0000000900057c82 */ /* 0x000fe40008000000 */
[----:B------:R-:W-:Y:S01]  /*5bf0*/  UMOV UR10, UR11 ;  /* 0x0000000b000a7c82 */ /* 0x000fe20008000000 */
[----:B------:R-:W-:Y:S02]  /*5c00*/  @UP2 USHF.R.U32.HI UR4, URZ, UR41, UR5 ;  /* 0x00000029ff042299 */ /* 0x000fe40008011605 */
[----:B------:R-:W-:Y:S02]  /*5c10*/  @UP2 USHF.R.U32.HI UR7, URZ, UR41, UR10 ;  /* 0x00000029ff072299 */ /* 0x000fe4000801160a */
[----:B------:R-:W-:Y:S02]  /*5c20*/  UIMAD UR4, UR42, UR4, URZ ;  /* 0x000000042a0472a4 */ /* 0x000fe4000f8e02ff */
[----:B------:R-:W-:Y:S02]  /*5c30*/  UIMAD.WIDE.U32 UR10, UR6, UR40, URZ ;  /* 0x00000028060a72a5 */ /* 0x000fe4000f8e00ff */
[----:B------:R-:W-:Y:S02]  /*5c40*/  USEL UR5, UR38, UR12, !UP1 ;  /* 0x0000000c26057287 */ /* 0x000fe4000c800000 */
[----:B------:R-:W-:Y:S02]  /*5c50*/  UIMAD UR8, UR42, UR7, URZ ;  /* 0x000000072a0872a4 */ /* 0x000fe4000f8e02ff */
[----:B------:R-:W-:Y:S03]  /*5c60*/  UISETP.GE.AND UP0, UPT, UR6, UR4, UPT ;  /* 0x000000040600728c */ /* 0x000fe6000bf06270 */
[----:B------:R-:W-:Y:S01]  /*5c70*/  UMOV UR4, UR11 ;  /* 0x0000000b00047c82 */ /* 0x000fe20008000000 */
[----:B------:R-:W-:Y:S02]  /*5c80*/  UISETP.GE.OR UP0, UPT, UR5, UR8, UP0 ;  /* 0x000000080500728c */ /* 0x000fe40008706670 */
[----:B------:R-:W-:Y:S02]  /*5c90*/  USHF.R.U32.HI UR4, URZ, UR41, UR4 ;  /* 0x00000029ff047299 */ /* 0x000fe40008011604 */
[----:B------:R-:W-:Y:S02]  /*5ca0*/  UIMAD.WIDE.U32 UR8, UR5, UR40, URZ ;  /* 0x00000028050872a5 */ /* 0x000fe4000f8e00ff */
[----:B------:R-:W-:Y:S02]  /*5cb0*/  USEL UR11, UR6, UR4, !UP2 ;  /* 0x00000004060b7287 */ /* 0x000fe4000d000000 */
[----:B------:R-:W-:Y:S02]  /*5cc0*/  UIADD3 UR8, UPT, UPT, -UR5, URZ, URZ ;  /* 0x000000ff05087290 */ /* 0x000fe4000fffe1ff */
[----:B------:R-:W-:Y:S01]  /*5cd0*/  UIADD3 UR10, UPT, UPT, -UR11, URZ, URZ ;  /* 0x000000ff0b0a7290 */ /* 0x000fe2000fffe1ff */
[----:B------:R-:W-:Y:S01]  /*5ce0*/  @!UP0 UMOV UR4, UR9 ;  /* 0x0000000900048c82 */ /* 0x000fe20008000000 */
[----:B------:R-:W-:Y:S02]  /*5cf0*/  UIADD3 UR9, UPT, UPT, -UR6, URZ, URZ ;  /* 0x000000ff06097290 */ /* 0x000fe4000fffe1ff */
[----:B------:R-:W-:Y:S02]  /*5d00*/  @!UP0 USHF.R.U32.HI UR4, URZ, UR41, UR4 ;  /* 0x00000029ff048299 */ /* 0x000fe40008011604 */
[----:B------:R-:W-:Y:S02]  /*5d10*/  UIMAD UR10, UR42, UR10, UR6 ;  /* 0x0000000a2a0a72a4 */ /* 0x000fe4000f8e0206 */
[----:B------:R-:W-:Y:S04]  /*5d20*/  @!UP0 USEL UR4, UR5, UR4, !UP2 ;  /* 0x0000000405048287 */ /* 0x000fe8000d000000 */
[----:B------:R-:W-:Y:S02]  /*5d30*/  @!UP0 UIMAD UR10, UR7, UR10, UR4 ;  /* 0x0000000a070a82a4 */ /* 0x000fe4000f8e0204 */
[----:B------:R-:W-:Y:S02]  /*5d40*/  @!UP0 UIADD3 UR11, UPT, UPT, UR11, -UR4, URZ ;  /* 0x800000040b0b8290 */ /* 0x000fe4000fffe0ff */
[----:B------:R-:W-:Y:S02]  /*5d50*/  UIMAD UR7, UR43, UR8, UR38 ;  /* 0x000000082b0772a4 */ /* 0x000fe4000f8e0226 */
[----:B------:R-:W-:Y:S02]  /*5d60*/  @!UP0 UIMAD UR6, UR11, UR42, UR5 ;  /* 0x0000002a0b0682a4 */ /* 0x000fe4000f8e0205 */
[----:B------:R-:W-:Y:S01]  /*5d70*/  UIMAD UR4, UR58, UR9, UR37 ;  /* 0x000000093a0472a4 */ /* 0x000fe2000f8e0225 */
[----:B------:R-:W-:Y:S02]  /*5d80*/  @!UP0 UMOV UR5, UR10 ;  /* 0x0000000a00058c82 */ /* 0x000fe40008000000 */
[----:B------:R-:W-:Y:S02]  /*5d90*/  UIMAD UR38, UR5, UR43, UR7 ;  /* 0x0000002b052672a4 */ /* 0x000fe4000f8e0207 */
[----:B------:R-:W-:Y:S11]  /*5da0*/  UIMAD UR37, UR6, UR58, UR4 ;  /* 0x0000003a062572a4 */ /* 0x000ff6000f8e0204 */
[----:B------:R-:W-:Y:S01]  /*5db0*/  @!UPT UIADD3 URZ, UPT, UPT, URZ, URZ, URZ ;  /* 0x000000fffffff290 */ /* 0x000fe2000fffe0ff */
.L_x_99:
[----:B------:R-:W-:Y:S01]  /*5dc0*/  UISETP.NE.AND UP0, UPT, UR39, 0x1, UPT ;  /* 0x000000012700788c */ /* 0x000fe2000bf05270 */
[----:B------:R-:W-:Y:S01]  /*5dd0*/  IADD3 R55, PT, PT, R55, 0x1, RZ ;  /* 0x0000000137377810 */ /* 0x000fe20007ffe0ff */
[----:B------:R-:W-:Y:S02]  /*5de0*/  UIADD3 UR11, UPT, UPT, UR45, 0x200, URZ ;  /* 0x000002002d0b7890 */ /* 0x000fe4000fffe0ff */
[----:B------:R-:W-:Y:S02]  /*5df0*/  USHF.L.U32 UR50, UR20, 0x6, URZ ;  /* 0x0000000614327899 */ /* 0x000fe400080006ff */
[----:B------:R-:W-:Y:S05]  /*5e00*/  USHF.L.U32 UR49, UR25, 0x6, URZ ;  /* 0x0000000619317899 */ /* 0x000fea00080006ff */
[----:B------:R-:W2:Y:S01]  /*5e10*/  @!UP0 LDCU.128 UR12, c[0x0][0xb10] ;  /* 0x00016200ff0c87ac */ /* 0x000ea20008000c00 */
[----:B------:R-:W3:Y:S01]  /*5e20*/  @!UP0 LDCU UR5, c[0x0][0xb0c] ;  /* 0x00016180ff0587ac */ /* 0x000ee20008000800 */
[----:B------:R-:W4:Y:S01]  /*5e30*/  @!UP0 LDCU UR10, c[0x0][0xb20] ;  /* 0x00016400ff0a87ac */ /* 0x000f220008000800 */
[----:B--2---:R-:W-:Y:S02]  /*5e40*/  UIMAD.WIDE.U32 UR8, UR38, UR12, URZ ;  /* 0x0000000c260872a5 */ /* 0x004fe4000f8e00ff */
[----:B------:R-:W-:Y:S02]  /*5e50*/  UIMAD.WIDE.U32 UR6, UR37, UR15, URZ ;  /* 0x0000000f250672a5 */ /* 0x000fe4000f8e00ff */
[----:B------:R-:W-:Y:S03]  /*5e60*/  @!UP0 UISETP.NE.AND UP1, UPT, UR14, 0x1, UPT ;  /* 0x000000010e00888c */ /* 0x000fe6000bf25270 */
[----:B------:R-:W-:Y:S01]  /*5e70*/  @!UP0 UMOV UR4, UR9 ;  /* 0x0000000900048c82 */ /* 0x000fe20008000000 */
[----:B---3--:R-:W-:Y:S02]  /*5e80*/  @!UP0 UISETP.NE.AND UP2, UPT, UR5, 0x1, UPT ;  /* 0x000000010500888c */ /* 0x008fe4000bf45270 */
[----:B------:R-:W-:Y:S01]  /*5e90*/  @!UP0 USHF.R.U32.HI UR4, URZ, UR13, UR4 ;  /* 0x0000000dff048299 */ /* 0x000fe20008011604 */
[----:B------:R-:W-:Y:S02]  /*5ea0*/  @!UP0 UMOV UR6, UR7 ;  /* 0x0000000700068c82 */ /* 0x000fe40008000000 */
[----:B----4-:R-:W-:Y:S02]  /*5eb0*/  @!UP0 USHF.R.U32.HI UR6, URZ, UR10, UR6 ;  /* 0x0000000aff068299 */ /* 0x010fe40008011606 */
[----:B------:R-:W-:Y:S02]  /*5ec0*/  @!UP0 USEL UR7, UR38, UR4, !UP2 ;  /* 0x0000000426078287 */ /* 0x000fe4000d000000 */
[----:B------:R-:W-:Y:S04]  /*5ed0*/  @!UP0 USEL UR6, UR37, UR6, !UP1 ;  /* 0x0000000625068287 */ /* 0x000fe8000c800000 */
[----:B------:R-:W-:Y:S02]  /*5ee0*/  @!UP0 UIADD3 UR4, UPT, UPT, -UR7, UR6, URZ ;  /* 0x0000000607048290 */ /* 0x000fe4000fffe1ff */
[----:B------:R-:W-:Y:S02]  /*5ef0*/  @!UP0 UIADD3 UR6, UPT, UPT, UR7, -UR6, URZ ;  /* 0x8000000607068290 */ /* 0x000fe4000fffe0ff */
[----:B------:R-:W-:Y:S02]  /*5f00*/  @!UP0 UIMAD UR38, UR4, UR5, UR38 ;  /* 0x00000005042682a4 */ /* 0x000fe4000f8e0226 */
[----:B------:R-:W-:Y:S02]  /*5f10*/  @!UP0 UIMAD UR37, UR6, UR14, UR37 ;  /* 0x0000000e062582a4 */ /* 0x000fe4000f8e0225 */
[----:B------:R-:W-:Y:S09]  /*5f20*/  ULOP3.LUT UP0, URZ, UR11, 0x90, URZ, 0xc0, !UPT ;  /* 0x000000900bff7892 */ /* 0x000ff2000f80c0ff */
[----:B------:R-:W-:Y:S05]  /*5f30*/  BRA.U !UP0, `(.L_x_100) ;  /* 0x00000001087c7547 */ /* 0x000fea000b800000 */
[----:B------:R-:W2:Y:S01]  /*5f40*/  LDCU.64 UR8, c[0x4][0x80] ;  /* 0x01001000ff0877ac */ /* 0x000ea20008000a00 */
[----:B------:R-:W-:Y:S01]  /*5f50*/  MOV R2, 0x0 ;  /* 0x0000000000027802 */ /* 0x000fe20000000f00 */
[----:B------:R-:W-:Y:S02]  /*5f60*/  HFMA2 R12, -RZ, RZ, 0, 5.9604644775390625e-08 ;  /* 0x00000001ff0c7431 */ /* 0x000fe400000001ff */
[----:B------:R-:W-:Y:S01]  /*5f70*/  IMAD.MOV.U32 R8, RZ, RZ, 0x70 ;  /* 0x00000070ff087424 */ /* 0x000fe200078e00ff */
[----:B------:R3:W4:Y:S01]  /*5f80*/  LDC.64 R14, c[0x4][R2] ;  /* 0x01000000020e7b82 */ /* 0x0007220000000a00 */
[----:B------:R-:W1:Y:S01]  /*5f90*/  LDCU.64 UR6, c[0x4][0x88] ;  /* 0x01001100ff0677ac */ /* 0x000e620008000a00 */
[----:B------:R-:W-:Y:S01]  /*5fa0*/  IMAD.MOV.U32 R13, RZ, RZ, RZ ;  /* 0x000000ffff0d7224 */ /* 0x000fe200078e00ff */
[----:B------:R-:W1:Y:S01]  /*5fb0*/  LDCU.64 UR4, c[0x4][0x8] ;  /* 0x01000100ff0477ac */ /* 0x000e620008000a00 */
[----:B--2---:R-:W-:Y:S01]  /*5fc0*/  MOV R5, UR9 ;  /* 0x0000000900057c02 */ /* 0x004fe20008000f00 */
[----:B------:R-:W-:Y:S01]  /*5fd0*/  IMAD.U32 R4, RZ, RZ, UR8 ;  /* 0x00000008ff047e24 */ /* 0x000fe2000f8e00ff */
[----:B-1----:R-:W-:Y:S01]  /*5fe0*/  MOV R7, UR7 ;  /* 0x0000000700077c02 */ /* 0x002fe20008000f00 */
[----:B------:R-:W-:Y:S01]  /*5ff0*/  IMAD.U32 R6, RZ, RZ, UR6 ;  /* 0x00000006ff067e24 */ /* 0x000fe2000f8e00ff */
[----:B------:R-:W-:Y:S01]  /*6000*/  MOV R11, UR5 ;  /* 0x00000005000b7c02 */ /* 0x000fe20008000f00 */
[----:B------:R-:W-:Y:S02]  /*6010*/  IMAD.U32 R10, RZ, RZ, UR4 ;  /* 0x00000004ff0a7e24 */ /* 0x000fe4000f8e00ff */
[----:B------:R-:W-:Y:S07]  /*6020*/  LEPC R20, `(.L_x_101) ;  /* 0x000000001014794e */ /* 0x000fee0000000000 */
[----:B---345:R-:W-:Y:S05]  /*6030*/  CALL.ABS.NOINC R14 ;  /* 0x000000000e007343 */ /* 0x038fea0003c00000 */
.L_x_101:
[----:B------:R-:W1:Y:S01]  /*6040*/  LDCU.64 UR8, c[0x4][0x80] ;  /* 0x01001000ff0877ac */ /* 0x000e620008000a00 */
[----:B------:R-:W2:Y:S01]  /*6050*/  LDC.64 R2, c[0x4][R2] ;  /* 0x0100000002027b82 */ /* 0x000ea20000000a00 */
[----:B------:R-:W-:Y:S02]  /*6060*/  HFMA2 R12, -RZ, RZ, 0, 5.9604644775390625e-08 ;  /* 0x00000001ff0c7431 */ /* 0x000fe400000001ff */
[----:B------:R-:W-:Y:S02]  /*6070*/  IMAD.MOV.U32 R8, RZ, RZ, 0x70 ;  /* 0x00000070ff087424 */ /* 0x000fe400078e00ff */
[----:B------:R-:W-:Y:S01]  /*6080*/  IMAD.MOV.U32 R13, RZ, RZ, RZ ;  /* 0x000000ffff0d7224 */ /* 0x000fe200078e00ff */
[----:B------:R-:W3:Y:S01]  /*6090*/  LDCU.64 UR6, c[0x4][0x88] ;  /* 0x01001100ff0677ac */ /* 0x000ee20008000a00 */
[----:B------:R-:W4:Y:S01]  /*60a0*/  LDCU.64 UR4, c[0x4][0x8] ;  /* 0x01000100ff0477ac */ /* 0x000f220008000a00 */
[----:B-1----:R-:W-:Y:S02]  /*60b0*/  MOV R4, UR8 ;  /* 0x0000000800047c02 */ /* 0x002fe40008000f00 */
[----:B------:R-:W-:Y:S02]  /*60c0*/  MOV R5, UR9 ;  /* 0x0000000900057c02 */ /* 0x000fe40008000f00 */
[----:B---3--:R-:W-:Y:S01]  /*60d0*/  MOV R7, UR7 ;  /* 0x0000000700077c02 */ /* 0x008fe20008000f00 */
[----:B------:R-:W-:Y:S01]  /*60e0*/  IMAD.U32 R6, RZ, RZ, UR6 ;  /* 0x00000006ff067e24 */ /* 0x000fe2000f8e00ff */
[----:B----4-:R-:W-:Y:S01]  /*60f0*/  MOV R11, UR5 ;  /* 0x00000005000b7c02 */ /* 0x010fe20008000f00 */
[----:B------:R-:W-:Y:S02]  /*6100*/  IMAD.U32 R10, RZ, RZ, UR4 ;  /* 0x00000004ff0a7e24 */ /* 0x000fe4000f8e00ff */
[----:B------:R-:W-:Y:S07]  /*6110*/  LEPC R20, `(.L_x_100) ;  /* 0x000000001014794e */ /* 0x000fee0000000000 */
[----:B--2---:R-:W-:Y:S05]  /*6120*/  CALL.ABS.NOINC R2 ;  /* 0x0000000002007343 */ /* 0x004fea0003c00000 */
.L_x_100:
[----:B------:R-:W-:Y:S02]  /*6130*/  R2UR UR6, R52 ;  /* 0x00000000340672ca */ /* 0x000fe400000e0000 */
[----:B------:R-:W-:Y:S02]  /*6140*/  R2UR UR5, R49 ;  /* 0x00000000310572ca */ /* 0x000fe400000e0000 */
[----:B------:R-:W-:Y:S02]  /*6150*/  R2UR UR4, R48 ;  /* 0x00000000300472ca */ /* 0x000fe400000e0000 */
[----:B------:R-:W-:Y:S02]  /*6160*/  ISETP.NE.U32.AND P4, PT, R42, RZ, PT ;  /* 0x000000ff2a00720c */ /* 0x000fe40003f85070 */
[----:B------:R-:W-:Y:S02]  /*6170*/  ISETP.NE.U32.AND P2, PT, RZ, UR60, PT ;  /* 0x0000003cff007c0c */ /* 0x000fe4000bf45070 */
[----:B------:R-:W-:Y:S02]  /*6180*/  ISETP.NE.AND.EX P4, PT, R43, RZ, PT, P4 ;  /* 0x000000ff2b00720c */ /* 0x000fe40003f85340 */
[----:B------:R-:W-:Y:S01]  /*6190*/  ISETP.NE.AND.EX P2, PT, RZ, UR61, PT, P2 ;  /* 0x0000003dff007c0c */ /* 0x000fe2000bf45320 */
[----:B------:R-:W-:Y:S02]  /*61a0*/  UISETP.NE.AND UP2, UPT, UR6, URZ, UPT ;  /* 0x000000ff0600728c */ /* 0x000fe4000bf45270 */
[----:B------:R-:W-:Y:S04]  /*61b0*/  UISETP.NE.U32.AND UP0, UPT, UR5, URZ, UPT ;  /* 0x000000ff0500728c */ /* 0x000fe8000bf05070 */
[----:B------:R-:W-:Y:S01]  /*61c0*/  UISETP.NE.AND.EX UP1, UPT, UR4, URZ, UPT, UP0 ;  /* 0x000000ff0400728c */ /* 0x000fe2000bf25300 */
[----:B------:R-:W-:Y:S01]  /*61d0*/  PLOP3.LUT P1, PT, PT, PT, UP2, 0x80, 0x8 ;  /* 0x000000000008781c */ /* 0x000fe20003f2f028 */
[----:B------:R-:W-:Y:S03]  /*61e0*/  UPLOP3.LUT UP0, UPT, UPT, UPT, UPT, 0x40, 0x4 ;  /* 0x000000000004789c */ /* 0x000fe60003f0e870 */
[----:B------:R-:W-:Y:S06]  /*61f0*/  @UP2 UPLOP3.LUT UP0, UPT, UPT, UPT, UP1, 0x80, 0x8 ;  /* 0x000000000008289c */ /* 0x000fec0003f0f010 */
[----:B------:R-:W-:Y:S01]  /*6200*/  PLOP3.LUT P0, PT, PT, PT, UP0, 0x80, 0x8 ;  /* 0x000000000008781c */ /* 0x000fe20003f0f008 */
[----:B------:R-:W-:Y:S01]  /*6210*/  @!UPT UIADD3 URZ, UPT, UPT, URZ, URZ, URZ ;  /* 0x000000fffffff290 */ /* 0x000fe2000fffe0ff */
[----:B------:R-:W-:Y:S11]  /*6220*/  BRA.U !UP1, `(.L_x_102) ;  /* 0x0000000109407547 */ /* 0x000ff6000b800000 */
[----:B------:R-:W-:Y:S01]  /*6230*/  UISETP.NE.U32.AND UP0, UPT, UR60, URZ, UPT ;  /* 0x000000ff3c00728c */ /* 0x000fe2000bf05070 */
[----:B------:R-:W-:Y:S01]  /*6240*/  R2UR UR6, R49 ;  /* 0x00000000310672ca */ /* 0x000fe200000e0000 */
[----:B------:R-:W2:Y:S01]  /*6250*/  LDCU.64 UR8, c[0x0][0x358] ;  /* 0x00006b00ff0877ac */ /* 0x000ea20008000a00 */
[----:B------:R-:W-:Y:S02]  /*6260*/  HFMA2 R46, -RZ, RZ, 0, 5.9604644775390625e-08 ;  /* 0x00000001ff2e7431 */ /* 0x000fe400000001ff */
[----:B-1----:R-:W-:Y:S01]  /*6270*/  IMAD.MOV.U32 R0, RZ, RZ, 0x1 ;  /* 0x00000001ff007424 */ /* 0x002fe200078e00ff */
[----:B------:R-:W-:Y:S06]  /*6280*/  UISETP.NE.AND.EX UP0, UPT, UR61, URZ, UPT, UP0 ;  /* 0x000000ff3d00728c */ /* 0x000fec000bf05300 */
[----:B------:R-:W-:Y:S05]  /*6290*/  PLOP3.LUT P3, PT, PT, PT, UP0, 0x80, 0x8 ;  /* 0x000000000008781c */ /* 0x000fea0003f6f008 */
[----:B------:R-:W1:Y:S01]  /*62a0*/  @UP0 LDCU.64 UR4, c[0x0][0x888] ;  /* 0x00011100ff0407ac */ /* 0x000e620008000a00 */
[----:B------:R-:W-:Y:S07]  /*62b0*/  @UP0 UIMAD UR6, UR36, UR6, URZ ;  /* 0x00000006240602a4 */ /* 0x000fee000f8e02ff */
[----:B------:R-:W-:Y:S01]  /*62c0*/  @!P3 PRMT R46, R0, 0x7610, R46 ;  /* 0x00007610002eb816 */ /* 0x000fe2000000002e */
[----:B-1----:R-:W-:Y:S06]  /*62d0*/  @UP0 UIMAD.WIDE UR4, UR6, 0x4, UR4 ;  /* 0x00000004060408a5 */ /* 0x002fec000f8e0204 */
[----:B-----5:R-:W-:Y:S02]  /*62e0*/  IMAD.U32 R26, RZ, RZ, UR4 ;  /* 0x00000004ff1a7e24 */ /* 0x020fe4000f8e00ff */
[----:B------:R-:W-:Y:S03]  /*62f0*/  IMAD.U32 R27, RZ, RZ, UR5 ;  /* 0x00000005ff1b7e24 */ /* 0x000fe6000f8e00ff */
[----:B------:R-:W1:Y:S02]  /*6300*/  @!UP0 LDCU UR4, c[0x0][0x880] ;  /* 0x00011000ff0487ac */ /* 0x000e640008000800 */
[----:B--2---:R2:W5:Y:S02]  /*6310*/  @P3 LDG.E R26, desc[UR8][R26.64] ;  /* 0x000000081a1a3981 */ /* 0x004564000c1e1900 */
[----:B-12---:R-:W-:Y:S02]  /*6320*/  @!P3 MOV R26, UR4 ;  /* 0x00000004001abc02 */ /* 0x006fe40008000f00 */
.L_x_102:
[----:B------:R-:W-:Y:S05]  /*6330*/  @!P4 BRA `(.L_x_103) ;  /* 0x000000000024c947 */ /* 0x000fea0003800000 */
[----:B------:R-:W-:Y:S01]  /*6340*/  ISETP.NE.U32.AND P3, PT, R40, RZ, PT ;  /* 0x000000ff2800720c */ /* 0x000fe20003f65070 */
[----:B------:R-:W2:Y:S03]  /*6350*/  LDCU.64 UR4, c[0x0][0x358] ;  /* 0x00006b00ff0477ac */ /* 0x000ea60008000a00 */
[----:B------:R-:W-:Y:S11]  /*6360*/  ISETP.NE.AND.EX P3, PT, R41, RZ, PT, P3 ;  /* 0x000000ff2900720c */ /* 0x000ff60003f65330 */
[----:B------:R-:W-:Y:S02]  /*6370*/  @!UPT UIADD3 URZ, UPT, UPT, URZ, URZ, URZ ;  /* 0x000000fffffff290 */ /* 0x000fe4000fffe0ff */
[----:B------:R-:W3:Y:S01]  /*6380*/  @P3 LDC.64 R2, c[0x0][0x8a8] ;  /* 0x00022a00ff023b82 */ /* 0x000ee20000000a00 */
[----:B-1----:R-:W-:Y:S04]  /*6390*/  @P3 IMAD R0, R42, UR36, RZ ;  /* 0x000000242a003c24 */ /* 0x002fe8000f8e02ff */
[----:B---3--:R-:W-:Y:S05]  /*63a0*/  @P3 IMAD.WIDE R2, R0, 0x4, R2 ;  /* 0x0000000400023825 */ /* 0x008fea00078e0202 */
[----:B--2--5:R2:W5:Y:S02]  /*63b0*/  @P3 LDG.E R24, desc[UR4][R2.64] ;  /* 0x0000000402183981 */ /* 0x024564000c1e1900 */
[----:B--2---:R-:W3:Y:S02]  /*63c0*/  @!P3 LDC R24, c[0x0][0x8a0] ;  /* 0x00022800ff18bb82 */ /* 0x004ee40000000800 */
.L_x_103:
[----:B-----5:R-:W-:Y:S01]  /*63d0*/  FSETP.NEU.AND P3, PT, R26, RZ, PT ;  /* 0x000000ff1a00720b */ /* 0x020fe20003f6d000 */
[----:B------:R-:W-:Y:S01]  /*63e0*/  ULOP3.LUT UR4, UR54, 0x1, URZ, 0x3c, !UPT ;  /* 0x0000000136047892 */ /* 0x000fe2000f8e3cff */
[----:B------:R-:W-:Y:S01]  /*63f0*/  SEL R4, RZ, 0xffffffff, P2 ;  /* 0xffffffffff047807 */ /* 0x000fe20001000000 */
[----:B------:R-:W-:Y:S01]  /*6400*/  IMAD.U32 R62, RZ, RZ, UR47 ;  /* 0x0000002fff3e7e24 */ /* 0x000fe2000f8e00ff */
[----:B------:R-:W-:Y:S01]  /*6410*/  @P1 LOP3.LUT P2, RZ, R46, 0xff, RZ, 0xc0, !PT ;  /* 0x000000ff2eff1812 */ /* 0x000fe2000784c0ff */
[----:B------:R-:W-:Y:S01]  /*6420*/  IMAD.SHL.U32 R64, R44, 0x2, RZ ;  /* 0x000000022c407824 */ /* 0x000fe200078e00ff */
[----:B-1----:R-:W-:Y:S01]  /*6430*/  @P1 SEL R0, RZ, 0xffffffff, P3 ;  /* 0xffffffffff001807 */ /* 0x002fe20001800000 */
[----:B------:R-:W-:Y:S01]  /*6440*/  IMAD.U32 R66, RZ, RZ, UR4 ;  /* 0x00000004ff427e24 */ /* 0x000fe2000f8e00ff */
[----:B------:R-:W-:Y:S01]  /*6450*/  LEA R53, R22, UR45, 0x3 ;  /* 0x0000002d16357c11 */ /* 0x000fe2000f8e18ff */
[----:B------:R-:W-:Y:S01]  /*6460*/  IMAD.SHL.U32 R62, R62, 0x1000, RZ ;  /* 0x000010003e3e7824 */ /* 0x000fe200078e00ff */
[----:B------:R-:W-:Y:S01]  /*6470*/  @P0 SEL R0, R4, R0, !P2 ;  /* 0x0000000004000207 */ /* 0x000fe20005000000 */
[----:B------:R-:W-:Y:S01]  /*6480*/  BSSY B1, `(.L_x_104) ;  /* 0x0000035000017945 */ /* 0x000fe20003800000 */
[----:B------:R-:W-:Y:S01]  /*6490*/  PLOP3.LUT P2, PT, PT, PT, UP1, 0x80, 0x8 ;  /* 0x000000000008781c */ /* 0x000fe20003f4f018 */
[----:B------:R-:W-:Y:S01]  /*64a0*/  IMAD.MOV.U32 R65, RZ, RZ, 0x1 ;  /* 0x00000001ff417424 */ /* 0x000fe200078e00ff */
[----:B------:R-:W-:Y:S01]  /*64b0*/  @P1 LOP3.LUT R0, R0, 0x1, RZ, 0xc0, !PT ;  /* 0x0000000100001812 */ /* 0x000fe200078ec0ff */
[----:B------:R-:W-:Y:S01]  /*64c0*/  IMAD R25, R22, 0x20, R23 ;  /* 0x0000002016197824 */ /* 0x000fe200078e0217 */
[----:B------:R-:W-:Y:S01]  /*64d0*/  LOP3.LUT P4, R54, R46, 0xff, RZ, 0xc0, !PT ;  /* 0x000000ff2e367812 */ /* 0x000fe2000788c0ff */
[----:B------:R-:W-:Y:S01]  /*64e0*/  IMAD.U32 R63, RZ, RZ, UR47 ;  /* 0x0000002fff3f7e24 */ /* 0x000fe2000f8e00ff */
[----:B------:R-:W-:Y:S01]  /*64f0*/  ISETP.NE.U32.OR P6, PT, R0, 0x1, !P1 ;  /* 0x000000010000780c */ /* 0x000fe20004fc5470 */
[----:B------:R-:W-:Y:S01]  /*6500*/  IMAD.U32 R0, RZ, RZ, UR47 ;  /* 0x0000002fff007e24 */ /* 0x000fe2000f8e00ff */
[----:B------:R-:W-:Y:S02]  /*6510*/  SEL R3, RZ, 0xffffffff, P3 ;  /* 0xffffffffff037807 */ /* 0x000fe40001800000 */
[----:B------:R-:W-:Y:S02]  /*6520*/  CS2R R38, SRZ ;  /* 0x0000000000267805 */ /* 0x000fe4000001ff00 */
[----:B------:R-:W-:Y:S02]  /*6530*/  P2R R60, PR, RZ, 0x40 ;  /* 0x00000040ff3c7803 */ /* 0x000fe40000000000 */
[----:B------:R-:W-:Y:S02]  /*6540*/  CS2R R36, SRZ ;  /* 0x0000000000247805 */ /* 0x000fe4000001ff00 */
[----:B------:R-:W-:Y:S02]  /*6550*/  LEA R0, R0, UR45, 0x3 ;  /* 0x0000002d00007c11 */ /* 0x000fe4000f8e18ff */
[----:B------:R-:W-:Y:S02]  /*6560*/  CS2R R30, SRZ ;  /* 0x00000000001e7805 */ /* 0x000fe4000001ff00 */
[----:B------:R-:W-:Y:S02]  /*6570*/  @P2 SEL R3, R4, R3, !P4 ;  /* 0x0000000304032207 */ /* 0x000fe40006000000 */
[----:B------:R-:W-:Y:S02]  /*6580*/  CS2R R28, SRZ ;  /* 0x00000000001c7805 */ /* 0x000fe4000001ff00 */
[----:B------:R-:W-:Y:S02]  /*6590*/  IADD3 R27, PT, PT, R62, UR45, R64 ;  /* 0x0000002d3e1b7c10 */ /* 0x000fe4000fffe040 */
[----:B------:R-:W-:Y:S02]  /*65a0*/  LOP3.LUT R3, R3, 0x1, RZ, 0xc0, !PT ;  /* 0x0000000103037812 */ /* 0x000fe400078ec0ff */
[----:B------:R-:W-:Y:S02]  /*65b0*/  @P6 SHF.L.U32 R2, R66, 0x1f, RZ ;  /* 0x0000001f42026819 */ /* 0x000fe400000006ff */
[----:B------:R-:W-:Y:S02]  /*65c0*/  ISETP.NE.U32.AND P5, PT, R3, 0x1, PT ;  /* 0x000000010300780c */ /* 0x000fe40003fa5070 */
[----:B------:R1:W2:Y:S02]  /*65d0*/  @P6 SYNCS.PHASECHK.TRANS64.TRYWAIT P1, [R0+URZ+0x40], R2 ;  /* 0x00004002000065a7 */ /* 0x0002a400080211ff */
[----:B------:R-:W-:Y:S02]  /*65e0*/  P2R R67, PR, RZ, 0x20 ;  /* 0x00000020ff437803 */ /* 0x000fe40000000000 */
[----:B-1----:R-:W-:Y:S04]  /*65f0*/  SHF.L.U32 R2, R57, 0x1f, RZ ;  /* 0x0000001f39027819 */ /* 0x002fe800000006ff */
[----:B------:R1:W4:Y:S01]  /*6600*/  SYNCS.PHASECHK.TRANS64.TRYWAIT P0, [R53+URZ+0xa0], R2 ;  /* 0x0000a002350075a7 */ /* 0x00032200080011ff */
[----:B--2---:R-:W-:Y:S01]  /*6610*/  @P6 SEL R65, RZ, 0x1, !P1 ;  /* 0x00000001ff416807 */ /* 0x004fe20004800000 */
[----:B-1----:R-:W-:Y:S06]  /*6620*/  @!P6 BRA `(.L_x_105) ;  /* 0x000000000068e947 */ /* 0x002fec0003800000 */
[----:B------:R-:W-:Y:S01]  /*6630*/  LOP3.LUT P6, RZ, R45, 0x40, RZ, 0xc0, !PT ;  /* 0x000000402dff7812 */ /* 0x000fe200078cc0ff */
[----:B------:R-:W-:Y:S01]  /*6640*/  VIADD R3, R27, 0x200 ;  /* 0x000002001b037836 */ /* 0x000fe20000000000 */
[----:B------:R-:W-:Y:S01]  /*6650*/  ISETP.NE.AND P2, PT, R65, RZ, PT ;  /* 0x000000ff4100720c */ /* 0x000fe20003f45270 */
[----:B------:R-:W-:Y:S01]  /*6660*/  BSSY B0, `(.L_x_106) ;  /* 0x000000d000007945 */ /* 0x000fe20003800000 */
[----:B------:R-:W-:Y:S01]  /*6670*/  PLOP3.LUT P1, PT, PT, PT, PT, 0x8, 0x80 ;  /* 0x000000000080781c */ /* 0x000fe20003f2e170 */
[----:B------:R-:W-:Y:S01]  /*6680*/  @P5 VIADD R4, R27, 0x210 ;  /* 0x000002101b045836 */ /* 0x000fe20000000000 */
[----:B------:R-:W-:Y:S02]  /*6690*/  @P5 PLOP3.LUT P1, PT, P6, PT, PT, 0x80, 0x8 ;  /* 0x000000000008581c */ /* 0x000fe4000372f070 */
[----:B------:R-:W-:Y:S02]  /*66a0*/  CS2R R38, SRZ ;  /* 0x0000000000267805 */ /* 0x000fe4000001ff00 */
[----:B------:R-:W-:Y:S02]  /*66b0*/  CS2R R36, SRZ ;  /* 0x0000000000247805 */ /* 0x000fe4000001ff00 */
[----:B------:R-:W-:Y:S02]  /*66c0*/  CS2R R30, SRZ ;  /* 0x00000000001e7805 */ /* 0x000fe4000001ff00 */
[----:B------:R-:W-:Y:S05]  /*66d0*/  CS2R R28, SRZ ;  /* 0x00000000001c7805 */ /* 0x000fea000001ff00 */
[----:B------:R-:W-:Y:S01]  /*66e0*/  @P1 VIADD R4, R3, 0xfffffff0 ;  /* 0xfffffff003041836 */ /* 0x000fe20000000000 */
[----:B------:R-:W-:Y:S06]  /*66f0*/  @P2 BRA `(.L_x_107) ;  /* 0x00000000000c2947 */ /* 0x000fec0003800000 */
[----:B------:R-:W-:Y:S04]  /*6700*/  SHF.L.U32 R3, R66, 0x1f, RZ ;  /* 0x0000001f42037819 */ /* 0x000fe800000006ff */
[----:B------:R-:W1:Y:S02]  /*6710*/  SYNCS.PHASECHK.TRANS64.TRYWAIT P1, [R0+URZ+0x40], R3 ;  /* 0x00004003000075a7 */ /* 0x000e6400080211ff */
[----:B-1----:R-:W-:Y:S05]  /*6720*/  @!P1 BRA `(.L_x_108) ;  /* 0x0000002000089947 */ /* 0x002fea0003800000 */
.L_x_107:
[----:B------:R-:W-:Y:S05]  /*6730*/  BSYNC B0 ;  /* 0x0000000000007941 */ /* 0x000fea0003800000 */
.L_x_106:
[----:B------:R-:W-:Y:S01]  /*6740*/  UIADD3 UR4, UPT, UPT, UR47, 0x1, URZ ;  /* 0x000000012f047890 */ /* 0x000fe2000fffe0ff */
[----:B------:R-:W-:Y:S03]  /*6750*/  ISETP.NE.AND P1, PT, R67, RZ, PT ;  /* 0x000000ff4300720c */ /* 0x000fe60003f25270 */
[----:B------:R-:W-:Y:S04]  /*6760*/  UISETP.NE.AND UP0, UPT, UR4, 0x3, UPT ;  /* 0x000000030400788c */ /* 0x000fe8000bf05270 */
[----:B------:R-:W-:Y:S02]  /*6770*/  USEL UR5, URZ, 0x1, UP0 ;  /* 0x00000001ff057887 */ /* 0x000fe40008000000 */
[----:B------:R-:W-:Y:S04]  /*6780*/  USEL UR4, UR4, URZ, UP0 ;  /* 0x000000ff04047287 */ /* 0x000fe80008000000 */
[----:B------:R2:W1:Y:S01]  /*6790*/  @P1 LDS.128 R36, [R4] ;  /* 0x0000000004241984 */ /* 0x0004620000000c00 */
[----:B------:R-:W-:Y:S01]  /*67a0*/  LOP3.LUT R66, R66, UR5, RZ, 0x3c, !PT ;  /* 0x0000000542427c12 */ /* 0x000fe2000f8e3cff */
[----:B------:R-:W-:Y:S02]  /*67b0*/  IMAD.U32 R63, RZ, RZ, UR4 ;  /* 0x00000004ff3f7e24 */ /* 0x000fe4000f8e00ff */
[----:B------:R2:W1:Y:S04]  /*67c0*/  @P1 LDS.128 R28, [R27+0x200] ;  /* 0x000200001b1c1984 */ /* 0x0004680000000c00 */
.L_x_105:
[----:B------:R-:W-:Y:S05]  /*67d0*/  BSYNC B1 ;  /* 0x0000000000017941 */ /* 0x000fea0003800000 */
.L_x_104:
[----:B-1----:R-:W-:Y:S04]  /*67e0*/  SHF.R.U32.HI R0, RZ, 0x15, R25 ;  /* 0x00000015ff007819 */ /* 0x002fe80000011619 */
[----:B------:R-:W-:Y:S01]  /*67f0*/  LOP3.LUT P1, RZ, R0, 0x3, R47, 0x48, !PT ;  /* 0x0000000300ff7812 */ /* 0x000fe2000782482f */
[----:B------:R-:W-:Y:S01]  /*6800*/  @!UPT UIADD3 URZ, UPT, UPT, URZ, URZ, URZ ;  /* 0x000000fffffff290 */ /* 0x000fe2000fffe0ff */
[----:B----4-:R-:W-:Y:S11]  /*6810*/  @P0 BRA `(.L_x_109) ;  /* 0x0000000000080947 */ /* 0x010ff60003800000 */
[----:B------:R-:W1:Y:S02]  /*6820*/  SYNCS.PHASECHK.TRANS64.TRYWAIT P0, [R53+URZ+0xa0], R2 ;  /* 0x0000a002350075a7 */ /* 0x000e6400080011ff */
[----:B-1----:R-:W-:Y:S05]  /*6830*/  @!P0 BRA `(.L_x_110) ;  /* 0x0000001c00d88947 */ /* 0x002fea0003800000 */
.L_x_109:
[----:B------:R-:W-:Y:S05]  /*6840*/  @!P1 BRA `(.L_x_111) ;  /* 0x0000000000409947 */ /* 0x000fea0003800000 */
[----:B------:R-:W4:Y:S01]  /*6850*/  LDCU.64 UR8, c[0x4][0x70] ;  /* 0x01000e00ff0877ac */ /* 0x000f220008000a00 */
[----:B------:R-:W-:Y:S01]  /*6860*/  MOV R3, 0x0 ;  /* 0x0000000000037802 */ /* 0x000fe20000000f00 */
[----:B------:R-:W-:Y:S02]  /*6870*/  HFMA2 R12, -RZ, RZ, 0, 5.9604644775390625e-08 ;  /* 0x00000001ff0c7431 */ /* 0x000fe400000001ff */
[----:B------:R-:W-:Y:S02]  /*6880*/  IMAD.MOV.U32 R8, RZ, RZ, 0x192 ;  /* 0x00000192ff087424 */ /* 0x000fe400078e00ff */
[----:B------:R-:W-:Y:S01]  /*6890*/  IMAD.MOV.U32 R13, RZ, RZ, RZ ;  /* 0x000000ffff0d7224 */ /* 0x000fe200078e00ff */
[----:B------:R-:W5:Y:S01]  /*68a0*/  LDCU.64 UR6, c[0x4][0x78] ;  /* 0x01000f00ff0677ac */ /* 0x000f620008000a00 */
[----:B-1----:R-:W1:Y:S01]  /*68b0*/  LDC.64 R2, c[0x4][R3] ;  /* 0x0100000003027b82 */ /* 0x002e620000000a00 */
[----:B------:R-:W3:Y:S01]  /*68c0*/  LDCU.64 UR4, c[0x4][0x10] ;  /* 0x01000200ff0477ac */ /* 0x000ee20008000a00 */
[----:B----4-:R-:W-:Y:S01]  /*68d0*/  MOV R5, UR9 ;  /* 0x0000000900057c02 */ /* 0x010fe20008000f00 */
[----:B--2---:R-:W-:Y:S01]  /*68e0*/  IMAD.U32 R4, RZ, RZ, UR8 ;  /* 0x00000008ff047e24 */ /* 0x004fe2000f8e00ff */
[----:B-----5:R-:W-:Y:S01]  /*68f0*/  MOV R7, UR7 ;  /* 0x0000000700077c02 */ /* 0x020fe20008000f00 */
[----:B------:R-:W-:Y:S01]  /*6900*/  IMAD.U32 R6, RZ, RZ, UR6 ;  /* 0x00000006ff067e24 */ /* 0x000fe2000f8e00ff */
[----:B---3--:R-:W-:Y:S01]  /*6910*/  MOV R11, UR5 ;  /* 0x00000005000b7c02 */ /* 0x008fe20008000f00 */
[----:B------:R-:W-:Y:S02]  /*6920*/  IMAD.U32 R10, RZ, RZ, UR4 ;  /* 0x00000004ff0a7e24 */ /* 0x000fe4000f8e00ff */
[----:B------:R-:W-:Y:S07]  /*6930*/  LEPC R20, `(.L_x_111) ;  /* 0x000000001014794e */ /* 0x000fee0000000000 */
[----:B-1----:R-:W-:Y:S05]  /*6940*/  CALL.ABS.NOINC R2 ;  /* 0x0000000002007343 */ /* 0x002fea0003c00000 */
.L_x_111:
[----:B------:R-:W-:Y:S05]  /*6950*/  WARPSYNC.ALL ;  /* 0x0000000000007948 */ /* 0x000fea0003800000 */
[----:B------:R-:W-:Y:S01]  /*6960*/  R2UR UR4, R25 ;  /* 0x00000000190472ca */ /* 0x000fe200000e0000 */
[--C-:B------:R-:W-:Y:S01]  /*6970*/  HADD2.F32 R3, -RZ, R28.reuse.H0_H0 ;  /* 0x2000001cff037230 */ /* 0x100fe20000004100 */
[----:B------:R-:W-:Y:S01]  /*6980*/  MOV R61, 0x10 ;  /* 0x00000010003d7802 */ /* 0x000fe20000000f00 */
[--C-:B------:R-:W-:Y:S01]  /*6990*/  HADD2.F32 R20, -RZ, R29.reuse.H0_H0 ;  /* 0x2000001dff147230 */ /* 0x100fe20000004100 */
[----:B------:R-:W-:Y:S01]  /*69a0*/  LOP3.LUT P6, RZ, R45, 0x40, RZ, 0xc0, !PT ;  /* 0x000000402dff7812 */ /* 0x000fe200078cc0ff */
[----:B------:R-:W-:Y:S01]  /*69b0*/  HADD2.F32 R21, -RZ, R29.H1_H1 ;  /* 0x3000001dff157230 */ /* 0x000fe20000004100 */
[----:B------:R-:W-:Y:S01]  /*69c0*/  ISETP.NE.AND P0, PT, R58, RZ, PT ;  /* 0x000000ff3a00720c */ /* 0x000fe20003f05270 */
[----:B------:R-:W-:Y:S01]  /*69d0*/  BSSY.RECONVERGENT B0, `(.L_x_112) ;  /* 0x0000051000007945 */ /* 0x000fe20003800200 */
[----:B------:R-:W-:Y:S05]  /*69e0*/  SEL R61, R61, 0xfffffff0, !P6 ;  /* 0xfffffff03d3d7807 */ /* 0x000fea0007000000 */
[----:B--2---:R-:W3:Y:S02]  /*69f0*/  LDTM.x16 R4, tmem[UR4] ;  /* 0x00000004000479ee */ /* 0x004ee40008240000 */
[C---:B---3--:R-:W-:Y:S01]  /*6a00*/  FMUL R0, R24.reuse, R4 ;  /* 0x0000000418007220 */ /* 0x048fe20000400000 */
[----:B------:R-:W-:Y:S02]  /*6a10*/  HADD2.F32 R4, -RZ, R28.H1_H1 ;  /* 0x3000001cff047230 */ /* 0x000fe40000004100 */
[C---:B-1----:R-:W-:Y:S01]  /*6a20*/  FMUL R2, R24.reuse, R5 ;  /* 0x0000000518027220 */ /* 0x042fe20000400000 */
[----:B------:R-:W-:Y:S01]  /*6a30*/  FMUL R7, R24, R7 ;  /* 0x0000000718077220 */ /* 0x000fe20000400000 */
[----:B------:R-:W-:Y:S01]  /*6a40*/  FFMA R0, R26, R3, R0 ;  /* 0x000000031a007223 */ /* 0x000fe20000000000 */
[----:B------:R-:W-:Y:S01]  /*6a50*/  FMUL R3, R24, R6 ;  /* 0x0000000618037220 */ /* 0x000fe20000400000 */
[----:B------:R-:W-:Y:S01]  /*6a60*/  FFMA R2, R26, R4, R2 ;  /* 0x000000041a027223 */ /* 0x000fe20000000002 */
[C---:B------:R-:W-:Y:S01]  /*6a70*/  FMUL R4, R24.reuse, R8 ;  /* 0x0000000818047220 */ /* 0x040fe20000400000 */
[C---:B------:R-:W-:Y:S01]  /*6a80*/  FMUL R8, R24.reuse, R12 ;  /* 0x0000000c18087220 */ /* 0x040fe20000400000 */
[----:B------:R-:W-:Y:S01]  /*6a90*/  FMUL R12, R24, R16 ;  /* 0x00000010180c7220 */ /* 0x000fe20000400000 */
[--C-:B------:R-:W-:Y:S01]  /*6aa0*/  HADD2.F32 R16, -RZ, R30.reuse.H0_H0 ;  /* 0x2000001eff107230 */ /* 0x100fe20000004100 */
[----:B------:R-:W-:Y:S01]  /*6ab0*/  F2FP.F16.F32.PACK_AB R32, R2, R0 ;  /* 0x000000000220723e */ /* 0x000fe200000000ff */
[----:B------:R-:W-:Y:S02]  /*6ac0*/  HADD2.F32 R0, -RZ, R30.H1_H1 ;  /* 0x3000001eff007230 */ /* 0x000fe40000004100 */
[----:B------:R-:W-:Y:S01]  /*6ad0*/  FMUL R5, R24, R9 ;  /* 0x0000000918057220 */ /* 0x000fe20000400000 */
[C---:B------:R-:W-:Y:S01]  /*6ae0*/  FFMA R3, R26.reuse, R20, R3 ;  /* 0x000000141a037223 */ /* 0x040fe20000000003 */
[C---:B------:R-:W-:Y:S01]  /*6af0*/  FFMA R7, R26.reuse, R21, R7 ;  /* 0x000000151a077223 */ /* 0x040fe20000000007 */
[--C-:B------:R-:W-:Y:S02]  /*6b00*/  HADD2.F32 R2, -RZ, R31.reuse.H0_H0 ;  /* 0x2000001fff027230 */ /* 0x100fe40000004100 */
[----:B------:R-:W-:Y:S01]  /*6b10*/  FFMA R4, R26, R16, R4 ;  /* 0x000000101a047223 */ /* 0x000fe20000000004 */
[----:B------:R-:W-:Y:S01]  /*6b20*/  FMUL R6, R24, R10 ;  /* 0x0000000a18067220 */ /* 0x000fe20000400000 */
[----:B------:R-:W-:Y:S01]  /*6b30*/  FFMA R5, R26, R0, R5 ;  /* 0x000000001a057223 */ /* 0x000fe20000000005 */
[----:B------:R-:W-:Y:S02]  /*6b40*/  HADD2.F32 R16, -RZ, R31.H1_H1 ;  /* 0x3000001fff107230 */ /* 0x000fe40000004100 */
[----:B------:R-:W-:Y:S01]  /*6b50*/  FMUL R11, R24, R11 ;  /* 0x0000000b180b7220 */ /* 0x000fe20000400000 */
[--C-:B------:R-:W-:Y:S02]  /*6b60*/  HADD2.F32 R0, -RZ, R36.reuse.H0_H0 ;  /* 0x20000024ff007230 */ /* 0x100fe40000004100 */
[C---:B------:R-:W-:Y:S01]  /*6b70*/  FFMA R6, R26.reuse, R2, R6 ;  /* 0x000000021a067223 */ /* 0x040fe20000000006 */
[----:B------:R-:W-:Y:S01]  /*6b80*/  F2FP.F16.F32.PACK_AB R33, R7, R3 ;  /* 0x000000030721723e */ /* 0x000fe200000000ff */
[----:B------:R-:W-:Y:S02]  /*6b90*/  HADD2.F32 R2, -RZ, R36.H1_H1 ;  /* 0x30000024ff027230 */ /* 0x000fe40000004100 */
[----:B------:R-:W-:Y:S01]  /*6ba0*/  FFMA R11, R26, R16, R11 ;  /* 0x000000101a0b7223 */ /* 0x000fe2000000000b */
[----:B------:R-:W-:Y:S01]  /*6bb0*/  FMUL R9, R24, R13 ;  /* 0x0000000d18097220 */ /* 0x000fe20000400000 */
[--C-:B------:R-:W-:Y:S02]  /*6bc0*/  HADD2.F32 R3, -RZ, R37.reuse.H0_H0 ;  /* 0x20000025ff037230 */ /* 0x100fe40000004100 */
[----:B------:R-:W-:Y:S01]  /*6bd0*/  FFMA R8, R26, R0, R8 ;  /* 0x000000001a087223 */ /* 0x000fe20000000008 */
[C---:B------:R-:W-:Y:S01]  /*6be0*/  FMUL R10, R24.reuse, R14 ;  /* 0x0000000e180a7220 */ /* 0x040fe20000400000 */
[----:B------:R-:W-:Y:S02]  /*6bf0*/  HADD2.F32 R0, -RZ, R37.H1_H1 ;  /* 0x30000025ff007230 */ /* 0x000fe40000004100 */
[----:B------:R-:W-:Y:S01]  /*6c00*/  FMUL R15, R24, R15 ;  /* 0x0000000f180f7220 */ /* 0x000fe20000400000 */
[C---:B------:R-:W-:Y:S01]  /*6c10*/  FFMA R9, R26.reuse, R2, R9 ;  /* 0x000000021a097223 */ /* 0x040fe20000000009 */
[C---:B------:R-:W-:Y:S01]  /*6c20*/  FFMA R10, R26.reuse, R3, R10 ;  /* 0x000000031a0a7223 */ /* 0x040fe2000000000a */
[--C-:B------:R-:W-:Y:S01]  /*6c30*/  HADD2.F32 R2, -RZ, R38.reuse.H0_H0 ;  /* 0x20000026ff027230 */ /* 0x100fe20000004100 */
[----:B------:R-:W-:Y:S01]  /*6c40*/  F2FP.F16.F32.PACK_AB R34, R5, R4 ;  /* 0x000000040522723e */ /* 0x000fe200000000ff */
[----:B------:R-:W-:Y:S02]  /*6c50*/  HADD2.F32 R3, -RZ, R38.H1_H1 ;  /* 0x30000026ff037230 */ /* 0x000fe40000004100 */
[----:B------:R-:W-:Y:S01]  /*6c60*/  FFMA R15, R26, R0, R15 ;  /* 0x000000001a0f7223 */ /* 0x000fe2000000000f */
[C---:B------:R-:W-:Y:S01]  /*6c70*/  FMUL R13, R24.reuse, R17 ;  /* 0x00000011180d7220 */ /* 0x040fe20000400000 */
[--C-:B------:R-:W-:Y:S02]  /*6c80*/  HADD2.F32 R4, -RZ, R39.reuse.H0_H0 ;  /* 0x20000027ff047230 */ /* 0x100fe40000004100 */
[C---:B------:R-:W-:Y:S01]  /*6c90*/  FMUL R14, R24.reuse, R18 ;  /* 0x00000012180e7220 */ /* 0x040fe20000400000 */
[----:B------:R-:W-:Y:S02]  /*6ca0*/  HADD2.F32 R0, -RZ, R39.H1_H1 ;  /* 0x30000027ff007230 */ /* 0x000fe40000004100 */
[----:B------:R-:W-:Y:S01]  /*6cb0*/  FMUL R19, R24, R19 ;  /* 0x0000001318137220 */ /* 0x000fe20000400000 */
[----:B------:R-:W-:Y:S01]  /*6cc0*/  F2FP.F16.F32.PACK_AB R35, R11, R6 ;  /* 0x000000060b23723e */ /* 0x000fe200000000ff */
[C---:B------:R-:W-:Y:S01]  /*6cd0*/  FFMA R12, R26.reuse, R2, R12 ;  /* 0x000000021a0c7223 */ /* 0x040fe2000000000c */
[C---:B------:R-:W-:Y:S01]  /*6ce0*/  FFMA R13, R26.reuse, R3, R13 ;  /* 0x000000031a0d7223 */ /* 0x040fe2000000000d */
[C---:B------:R-:W-:Y:S01]  /*6cf0*/  FFMA R14, R26.reuse, R4, R14 ;  /* 0x000000041a0e7223 */ /* 0x040fe2000000000e */
[----:B------:R-:W-:Y:S01]  /*6d00*/  FFMA R19, R26, R0, R19 ;  /* 0x000000001a137223 */ /* 0x000fe20000000013 */
[----:B------:R1:W-:Y:S01]  /*6d10*/  STS.128 [R27+0x200], R32 ;  /* 0x000200201b007388 */ /* 0x0003e20000000c00 */
[----:B------:R-:W-:Y:S02]  /*6d20*/  F2FP.F16.F32.PACK_AB R8, R9, R8 ;  /* 0x000000080908723e */ /* 0x000fe400000000ff */
[----:B------:R-:W-:Y:S02]  /*6d30*/  F2FP.F16.F32.PACK_AB R9, R15, R10 ;  /* 0x0000000a0f09723e */ /* 0x000fe400000000ff */
[----:B------:R-:W-:Y:S02]  /*6d40*/  F2FP.F16.F32.PACK_AB R10, R13, R12 ;  /* 0x0000000c0d0a723e */ /* 0x000fe400000000ff */
[----:B------:R-:W-:Y:S02]  /*6d50*/  F2FP.F16.F32.PACK_AB R11, R19, R14 ;  /* 0x0000000e130b723e */ /* 0x000fe400000000ff */
[----:B------:R-:W-:Y:S05]  /*6d60*/  IADD3 R0, PT, PT, R27, R61, RZ ;  /* 0x0000003d1b007210 */ /* 0x000fea0007ffe0ff */
[----:B------:R1:W-:Y:S01]  /*6d70*/  STS.128 [R0+0x200], R8 ;  /* 0x0002000800007388 */ /* 0x0003e20000000c00 */
[----:B------:R-:W-:Y:S01]  /*6d80*/  @!PT LDS RZ, [RZ] ;  /* 0x00000000fffff984 */ /* 0x000fe20000000800 */
[----:B------:R-:W-:Y:S01]  /*6d90*/  @!PT LDS RZ, [RZ] ;  /* 0x00000000fffff984 */ /* 0x000fe20000000800 */
[----:B------:R-:W-:Y:S01]  /*6da0*/  @!PT LDS RZ, [RZ] ;  /* 0x00000000fffff984 */ /* 0x000fe20000000800 */
[----:B------:R-:W-:Y:S01]  /*6db0*/  @!PT LDS RZ, [RZ] ;  /* 0x00000000fffff984 */ /* 0x000fe20000000800 */
[----:B------:R2:W-:Y:S07]  /*6dc0*/  MEMBAR.ALL.CTA ;  /* 0x0000000000007992 */ /* 0x0005ee0000008000 */
[----:B--2---:R-:W2:Y:S02]  /*6dd0*/  FENCE.VIEW.ASYNC.S ;  /* 0x00000000000073c6 */ /* 0x004ea40000000000 */
[----:B--2---:R-:W-:Y:S06]  /*6de0*/  BAR.SYNC.DEFER_BLOCKING 0x1, 0x80 ;  /* 0x0042000000007b1d */ /* 0x004fec0000010000 */
[----:B------:R-:W-:Y:S05]  /*6df0*/  @P0 BRA `(.L_x_113) ;  /* 0x0000000000380947 */ /* 0x000fea0003800000 */
[----:B------:R-:W2:Y:S01]  /*6e00*/  LDCU.64 UR6, c[0x0][0x348] ;  /* 0x00006900ff0677ac */ /* 0x000ea20008000a00 */
[----:B------:R-:W-:Y:S01]  /*6e10*/  R2UR UR5, R62 ;  /* 0x000000003e0572ca */ /* 0x000fe200000e0000 */
[----:B------:R-:W-:Y:S01]  /*6e20*/  UMOV UR51, UR36 ;  /* 0x0000002400337c82 */ /* 0x000fe20008000000 */
[----:B------:R-:W-:Y:S01]  /*6e30*/  UIADD3 UR9, UPT, UPT, UR49, 0x20, URZ ;  /* 0x0000002031097890 */ /* 0x000fe2000fffe0ff */
[----:B------:R-:W-:Y:S01]  /*6e40*/  UMOV UR10, UR50 ;  /* 0x00000032000a7c82 */ /* 0x000fe20008000000 */
[----:B------:R-:W-:Y:S09]  /*6e50*/  UMOV UR11, UR36 ;  /* 0x00000024000b7c82 */ /* 0x000ff20008000000 */
[----:B------:R-:W-:Y:S02]  /*6e60*/  UIADD3 UR5, UPT, UPT, UR45, UR5, URZ ;  /* 0x000000052d057290 */ /* 0x000fe4000fffe0ff */
[----:B--2---:R-:W-:Y:S02]  /*6e70*/  UIADD3 UR4, UP0, UPT, UR6, 0x680, URZ ;  /* 0x0000068006047890 */ /* 0x004fe4000ff1e0ff */
[----:B------:R-:W-:Y:S02]  /*6e80*/  UIADD3 UR48, UPT, UPT, UR5, 0x200, URZ ;  /* 0x0000020005307890 */ /* 0x000fe4000fffe0ff */
[----:B------:R-:W-:Y:S02]  /*6e90*/  UIADD3 UR8, UPT, UPT, UR5, 0xa00, URZ ;  /* 0x00000a0005087890 */ /* 0x000fe4000fffe0ff */
[----:B------:R-:W-:Y:S09]  /*6ea0*/  UIADD3.X UR5, UPT, UPT, URZ, UR7, URZ, UP0, !UPT ;  /* 0x00000007ff057290 */ /* 0x000ff200087fe4ff */
[----:B------:R2:W-:Y:S01]  /*6eb0*/  UTMASTG.3D [UR48], [UR4] ;  /* 0x00000030040073b5 */ /* 0x0005e20008010000 */
[----:B------:R2:W-:Y:S02]  /*6ec0*/  UTMASTG.3D [UR8], [UR4] ;  /* 0x00000008040073b5 */ /* 0x0005e40008010000 */
[----:B--2---:R0:W-:Y:S02]  /*6ed0*/  UTMACMDFLUSH ;  /* 0x00000000000079b7 */ /* 0x0041e40000000000 */
.L_x_113:
[----:B------:R-:W-:Y:S05]  /*6ee0*/  BSYNC.RECONVERGENT B0 ;  /* 0x0000000000007941 */ /* 0x000fea0003800200 */
.L_x_112:
[----:B------:R-:W-:Y:S01]  /*6ef0*/  UIADD3 UR46, UPT, UPT, UR47, 0x1, URZ ;  /* 0x000000012f2e7890 */ /* 0x000fe2000fffe0ff */
[----:B------:R-:W-:Y:S03]  /*6f00*/  BSSY.RECONVERGENT B0, `(.L_x_114) ;  /* 0x0000005000007945 */ /* 0x000fe60003800200 */
[----:B------:R-:W-:Y:S04]  /*6f10*/  UISETP.NE.AND UP0, UPT, UR46, 0x3, UPT ;  /* 0x000000032e00788c */ /* 0x000fe8000bf05270 */
[----:B------:R-:W-:Y:S01]  /*6f20*/  USEL UR44, UR46, URZ, UP0 ;  /* 0x000000ff2e2c7287 */ /* 0x000fe20008000000 */
[----:B------:R-:W-:Y:S11]  /*6f30*/  @P0 BRA `(.L_x_115) ;  /* 0x0000000000040947 */ /* 0x000ff60003800000 */
[----:B------:R-:W-:Y:S04]  /*6f40*/  DEPBAR.LE SB0, 0x1 ;  /* 0x000080400000791a */ /* 0x000fe80000000000 */
.L_x_115:
[----:B------:R-:W-:Y:S05]  /*6f50*/  BSYNC.RECONVERGENT B0 ;  /* 0x0000000000007941 */ /* 0x000fea0003800200 */
.L_x_114:
[----:B------:R-:W-:Y:S01]  /*6f60*/  BAR.SYNC.DEFER_BLOCKING 0x1, 0x80 ;  /* 0x0042000000007b1d */ /* 0x000fe20000010000 */
[----:B------:R-:W-:Y:S01]  /*6f70*/  ISETP.NE.AND P1, PT, R60, RZ, PT ;  /* 0x000000ff3c00720c */ /* 0x000fe20003f25270 */
[----:B------:R-:W-:Y:S01]  /*6f80*/  UISETP.NE.AND UP0, UPT, UR53, URZ, UPT ;  /* 0x000000ff3500728c */ /* 0x000fe2000bf05270 */
[----:B------:R-:W-:Y:S11]  /*6f90*/  LEA R3, R63, UR45, 0x3 ;  /* 0x0000002d3f037c11 */ /* 0x000ff6000f8e18ff */
[----:B------:R-:W-:Y:S01]  /*6fa0*/  @P1 SHF.L.U32 R4, R66, 0x1f, RZ ;  /* 0x0000001f42041819 */ /* 0x000fe200000006ff */
[----:B------:R-:W-:Y:S06]  /*6fb0*/  BRA.U !UP0, `(.L_x_116) ;  /* 0x0000000108247547 */ /* 0x000fec000b800000 */
[----:B-1----:R-:W1:Y:S01]  /*6fc0*/  S2R R0, SR_CgaCtaId ;  /* 0x0000000000007919 */ /* 0x002e620000008800 */
[----:B------:R-:W-:Y:S01]  /*6fd0*/  IMAD.U32 R2, RZ, RZ, UR52 ;  /* 0x00000034ff027e24 */ /* 0x000fe2000f8e00ff */
[----:B------:R-:W-:Y:S04]  /*6fe0*/  UIADD3 UR4, UPT, UPT, UR52, 0x1, URZ ;  /* 0x0000000134047890 */ /* 0x000fe8000fffe0ff */
[----:B------:R-:W-:Y:S01]  /*6ff0*/  @P1 LEA R2, R2, UR45, 0x3 ;  /* 0x0000002d02021c11 */ /* 0x000fe2000f8e18ff */
[----:B------:R-:W-:Y:S04]  /*7000*/  UISETP.NE.AND UP0, UPT, UR4, 0x3, UPT ;  /* 0x000000030400788c */ /* 0x000fe8000bf05270 */
[----:B------:R-:W-:Y:S01]  /*7010*/  @P1 VIADD R2, R2, 0x58 ;  /* 0x0000005802021836 */ /* 0x000fe20000000000 */
[----:B------:R-:W-:Y:S04]  /*7020*/  USEL UR52, UR4, URZ, UP0 ;  /* 0x000000ff04347287 */ /* 0x000fe80008000000 */
[----:B-1----:R-:W-:Y:S04]  /*7030*/  @P1 PRMT R0, R0, 0x654, R2 ;  /* 0x0000065400001816 */ /* 0x002fe80000000002 */
[----:B------:R2:W-:Y:S04]  /*7040*/  @P1 SYNCS.ARRIVE.TRANS64.RED.A1T0 RZ, [R0+URZ], RZ ;  /* 0x000000ff00ff19a7 */ /* 0x0005e800081004ff */
.L_x_116:
[----:B------:R-:W3:Y:S01]  /*7050*/  @P1 SYNCS.PHASECHK.TRANS64.TRYWAIT P0, [R3+URZ+0x40], R4 ;  /* 0x00004004030015a7 */ /* 0x000ee200080011ff */
[----:B------:R-:W-:Y:S01]  /*7060*/  BSSY B1, `(.L_x_117) ;  /* 0x0000012000017945 */ /* 0x000fe20003800000 */
[----:B---3--:R-:W-:Y:S03]  /*7070*/  @P1 SEL R65, RZ, 0x1, !P0 ;  /* 0x00000001ff411807 */ /* 0x008fe60004000000 */
[----:B------:R-:W-:Y:S05]  /*7080*/  @!P1 BRA `(.L_x_118) ;  /* 0x00000000003c9947 */ /* 0x000fea0003800000 */
[----:B------:R-:W-:Y:S01]  /*7090*/  ISETP.NE.AND P1, PT, R67, RZ, PT ;  /* 0x000000ff4300720c */ /* 0x000fe20003f25270 */
[----:B------:R-:W-:Y:S01]  /*70a0*/  BSSY B0, `(.L_x_119) ;  /* 0x0000009000007945 */ /* 0x000fe20003800000 */
[----:B------:R-:W-:Y:S11]  /*70b0*/  ISETP.NE.AND P0, PT, R65, RZ, PT ;  /* 0x000000ff4100720c */ /* 0x000ff60003f05270 */
[----:B------:R-:W-:Y:S05]  /*70c0*/  @P1 IMAD R63, R63, 0x1000, R64 ;  /* 0x000010003f3f1824 */ /* 0x000fea00078e0240 */
[----:B-12---:R-:W-:Y:S05]  /*70d0*/  @P1 IADD3 R0, PT, PT, R63, UR45, RZ ;  /* 0x0000002d3f001c10 */ /* 0x006fea000fffe0ff */
[----:B------:R-:W-:Y:S01]  /*70e0*/  @P1 IMAD.IADD R0, R61, 0x1, R0 ;  /* 0x000000013d001824 */ /* 0x000fe200078e0200 */
[----:B------:R-:W-:Y:S06]  /*70f0*/  @P0 BRA `(.L_x_120) ;  /* 0x00000000000c0947 */ /* 0x000fec0003800000 */
[----:B------:R-:W-:Y:S04]  /*7100*/  SHF.L.U32 R66, R66, 0x1f, RZ ;  /* 0x0000001f42427819 */ /* 0x000fe800000006ff */
[----:B------:R-:W1:Y:S02]  /*7110*/  SYNCS.PHASECHK.TRANS64.TRYWAIT P0, [R3+URZ+0x40], R66 ;  /* 0x00004042030075a7 */ /* 0x000e6400080011ff */
[----:B-1----:R-:W-:Y:S05]  /*7120*/  @!P0 BRA `(.L_x_121) ;  /* 0x0000001400b08947 */ /* 0x002fea0003800000 */
.L_x_120:
[----:B------:R-:W-:Y:S05]  /*7130*/  BSYNC B0 ;  /* 0x0000000000007941 */ /* 0x000fea0003800000 */
.L_x_119:
[----:B------:R-:W-:Y:S11]  /*7140*/  ISETP.NE.AND P0, PT, R67, RZ, PT ;  /* 0x000000ff4300720c */ /* 0x000ff60003f05270 */
[----:B------:R-:W-:Y:S02]  /*7150*/  @!UPT UIADD3 URZ, UPT, UPT, URZ, URZ, URZ ;  /* 0x000000fffffff290 */ /* 0x000fe4000fffe0ff */
[----:B------:R3:W4:Y:S04]  /*7160*/  @P0 LDS.128 R28, [R63+UR45+0x200] ;  /* 0x0002002d3f1c0984 */ /* 0x0007280008000c00 */
[----:B------:R3:W2:Y:S02]  /*7170*/  @P0 LDS.128 R36, [R0+0x200] ;  /* 0x0002000000240984 */ /* 0x0006a40000000c00 */
.L_x_118:
[----:B------:R-:W-:Y:S05]  /*7180*/  BSYNC B1 ;  /* 0x0000000000017941 */ /* 0x000fea0003800000 */
.L_x_117:
[----:B-123--:R-:W-:Y:S05]  /*7190*/  VIADD R0, R25, 0x10 ;  /* 0x0000001019007836 */ /* 0x00efea0000000000 */
[----:B------:R-:W-:Y:S04]  /*71a0*/  SHF.R.U32.HI R0, RZ, 0x15, R0 ;  /* 0x00000015ff007819 */ /* 0x000fe80000011600 */
[----:B------:R-:W-:Y:S11]  /*71b0*/  LOP3.LUT P0, RZ, R0, 0x3, R47, 0x48, !PT ;  /* 0x0000000300ff7812 */ /* 0x000ff6000780482f */
[----:B------:R-:W-:Y:S02]  /*71c0*/  @!UPT UIADD3 URZ, UPT, UPT, URZ, URZ, URZ ;  /* 0x000000fffffff290 */ /* 0x000fe4000fffe0ff */
[----:B------:R-:W-:Y:S05]  /*71d0*/  @!P0 BRA `(.L_x_122) ;  /* 0x0000000000408947 */ /* 0x000fea0003800000 */
[----:B------:R-:W1:Y:S01]  /*71e0*/  LDCU.64 UR8, c[0x4][0x70] ;  /* 0x01000e00ff0877ac */ /* 0x000e620008000a00 */
[----:B------:R-:W-:Y:S01]  /*71f0*/  MOV R3, 0x0 ;  /* 0x0000000000037802 */ /* 0x000fe20000000f00 */
[----:B------:R-:W-:Y:S02]  /*7200*/  HFMA2 R12, -RZ, RZ, 0, 5.9604644775390625e-08 ;  /* 0x00000001ff0c7431 */ /* 0x000fe400000001ff */
[----:B------:R-:W-:Y:S02]  /*7210*/  IMAD.MOV.U32 R8, RZ, RZ, 0x192 ;  /* 0x00000192ff087424 */ /* 0x000fe400078e00ff */
[----:B------:R-:W-:Y:S01]  /*7220*/  IMAD.MOV.U32 R13, RZ, RZ, RZ ;  /* 0x000000ffff0d7224 */ /* 0x000fe200078e00ff */
[----:B------:R-:W2:Y:S01]  /*7230*/  LDCU.64 UR6, c[0x4][0x78] ;  /* 0x01000f00ff0677ac */ /* 0x000ea20008000a00 */
[----:B------:R-:W3:Y:S01]  /*7240*/  LDC.64 R2, c[0x4][R3] ;  /* 0x0100000003027b82 */ /* 0x000ee20000000a00 */
[----:B------:R-:W5:Y:S01]  /*7250*/  LDCU.64 UR4, c[0x4][0x10] ;  /* 0x01000200ff0477ac */ /* 0x000f620008000a00 */
[----:B-1----:R-:W-:Y:S01]  /*7260*/  MOV R5, UR9 ;  /* 0x0000000900057c02 */ /* 0x002fe20008000f00 */
[----:B------:R-:W-:Y:S01]  /*7270*/  IMAD.U32 R4, RZ, RZ, UR8 ;  /* 0x00000008ff047e24 */ /* 0x000fe2000f8e00ff */
[----:B--2---:R-:W-:Y:S01]  /*7280*/  MOV R7, UR7 ;  /* 0x0000000700077c02 */ /* 0x004fe20008000f00 */
[----:B------:R-:W-:Y:S01]  /*7290*/  IMAD.U32 R6, RZ, RZ, UR6 ;  /* 0x00000006ff067e24 */ /* 0x000fe2000f8e00ff */
[----:B-----5:R-:W-:Y:S01]  /*72a0*/  MOV R11, UR5 ;  /* 0x00000005000b7c02 */ /* 0x020fe20008000f00 */
[----:B------:R-:W-:Y:S02]  /*72b0*/  IMAD.U32 R10, RZ, RZ, UR4 ;  /* 0x00000004ff0a7e24 */ /* 0x000fe4000f8e00ff */
[----:B------:R-:W-:Y:S07]  /*72c0*/  LEPC R20, `(.L_x_122) ;  /* 0x000000001014794e */ /* 0x000fee0000000000 */
[----:B---34-:R-:W-:Y:S05]  /*72d0*/  CALL.ABS.NOINC R2 ;  /* 0x0000000002007343 */ /* 0x018fea0003c00000 */
.L_x_122:
[----:B------:R-:W-:Y:S01]  /*72e0*/  ISETP.NE.AND P0, PT, R58, RZ, PT ;  /* 0x000000ff3a00720c */ /* 0x000fe20003f05270 */
[----:B------:R-:W-:Y:S05]  /*72f0*/  WARPSYNC.ALL ;  /* 0x0000000000007948 */ /* 0x000fea0003800000 */
[----:B------:R-:W-:Y:S01]  /*7300*/  R2UR UR4, R25 ;  /* 0x00000000190472ca */ /* 0x000fe200000e0000 */
[--C-:B----4-:R-:W-:Y:S01]  /*7310*/  HADD2.F32 R0, -RZ, R28.reuse.H0_H0 ;  /* 0x2000001cff007230 */ /* 0x110fe20000004100 */
[----:B------:R-:W-:Y:S01]  /*7320*/  IADD3 R53, PT, PT, R53, 0xc0, RZ ;  /* 0x000000c035357810 */ /* 0x000fe20007ffe0ff */
[----:B------:R-:W-:Y:S01]  /*7330*/  HADD2.F32 R2, -RZ, R28.H1_H1 ;  /* 0x3000001cff027230 */ /* 0x000fe20000004100 */
[----:B------:R-:W-:Y:S01]  /*7340*/  BSSY.RECONVERGENT B0, `(.L_x_123) ;  /* 0x0000058000007945 */ /* 0x000fe20003800200 */
[--C-:B------:R-:W-:Y:S01]  /*7350*/  HADD2.F32 R20, -RZ, R29.reuse.H0_H0 ;  /* 0x2000001dff147230 */ /* 0x100fe20000004100 */
[----:B------:R-:W-:Y:S01]  /*7360*/  LOP3.LUT R53, R53, 0xfefffff8, RZ, 0xc0, !PT ;  /* 0xfefffff835357812 */ /* 0x000fe200078ec0ff */
[----:B------:R-:W-:Y:S02]  /*7370*/  HADD2.F32 R21, -RZ, R29.H1_H1 ;  /* 0x3000001dff157230 */ /* 0x000fe40000004100 */
[--C-:B------:R-:W-:Y:S02]  /*7380*/  HADD2.F32 R25, -RZ, R30.reuse.H0_H0 ;  /* 0x2000001eff197230 */ /* 0x100fe40000004100 */
[----:B------:R-:W-:Y:S02]  /*7390*/  HADD2.F32 R27, -RZ, R30.H1_H1 ;  /* 0x3000001eff1b7230 */ /* 0x000fe40000004100 */
[----:B------:R-:W1:Y:S01]  /*73a0*/  LDTM.x16 R4, tmem[UR4+0x10] ;  /* 0x00001004000479ee */ /* 0x000e620008240000 */
[----:B------:R-:W-:Y:S01]  /*73b0*/  NOP ;  /* 0x0000000000007918 */ /* 0x000fe20000000000 */
[----:B-1----:R1:W-:Y:S01]  /*73c0*/  SYNCS.ARRIVE.TRANS64.RED.A1T0 RZ, [R53+URZ], RZ ;  /* 0x000000ff35ff79a7 */ /* 0x0023e200081004ff */
[--C-:B------:R-:W-:Y:S02]  /*73d0*/  HADD2.F32 R28, -RZ, R31.reuse.H0_H0 ;  /* 0x2000001fff1c7230 */ /* 0x100fe40000004100 */
[----:B------:R-:W-:Y:S02]  /*73e0*/  HADD2.F32 R29, -RZ, R31.H1_H1 ;  /* 0x3000001fff1d7230 */ /* 0x000fe40000004100 */
        /* <DEDUP_REMOVED lines=8> */
[C---:B------:R-:W-:Y:S01]  /*7470*/  FMUL R4, R24.reuse, R4 ;  /* 0x0000000418047220 */ /* 0x040fe20000400000 */
[C---:B------:R-:W-:Y:S01]  /*7480*/  FMUL R5, R24.reuse, R5 ;  /* 0x0000000518057220 */ /* 0x040fe20000400000 */
[C---:B------:R-:W-:Y:S01]  /*7490*/  FMUL R6, R24.reuse, R6 ;  /* 0x0000000618067220 */ /* 0x040fe20000400000 */
[----:B------:R-:W-:Y:S01]  /*74a0*/  FMUL R3, R24, R9 ;  /* 0x0000000918037220 */ /* 0x000fe20000400000 */
[----:B------:R-:W-:Y:S01]  /*74b0*/  FFMA R4, R26, R0, R4 ;  /* 0x000000001a047223 */ /* 0x000fe20000000004 */
[----:B------:R-:W-:Y:S01]  /*74c0*/  FMUL R0, R24, R7 ;  /* 0x0000000718007220 */ /* 0x000fe20000400000 */
[C---:B------:R-:W-:Y:S01]  /*74d0*/  FFMA R5, R26.reuse, R2, R5 ;  /* 0x000000021a057223 */ /* 0x040fe20000000005 */
[----:B------:R-:W-:Y:S01]  /*74e0*/  FFMA R6, R26, R20, R6 ;  /* 0x000000141a067223 */ /* 0x000fe20000000006 */
[----:B------:R-:W-:Y:S01]  /*74f0*/  FMUL R2, R24, R8 ;  /* 0x0000000818027220 */ /* 0x000fe20000400000 */
[----:B------:R-:W-:Y:S01]  /*7500*/  FFMA R0, R26, R21, R0 ;  /* 0x000000151a007223 */ /* 0x000fe20000000000 */
[C---:B------:R-:W-:Y:S01]  /*7510*/  FMUL R7, R24.reuse, R10 ;  /* 0x0000000a18077220 */ /* 0x040fe20000400000 */
[----:B------:R-:W-:Y:S01]  /*7520*/  F2FP.F16.F32.PACK_AB R4, R5, R4 ;  /* 0x000000040504723e */ /* 0x000fe200000000ff */
[----:B------:R-:W-:Y:S01]  /*7530*/  FMUL R11, R24, R11 ;  /* 0x0000000b180b7220 */ /* 0x000fe20000400000 */
[----:B------:R-:W-:Y:S01]  /*7540*/  FFMA R2, R26, R25, R2 ;  /* 0x000000191a027223 */ /* 0x000fe20000000002 */
[----:B------:R-:W-:Y:S01]  /*7550*/  F2FP.F16.F32.PACK_AB R5, R0, R6 ;  /* 0x000000060005723e */ /* 0x000fe200000000ff */
[----:B------:R-:W-:Y:S01]  /*7560*/  FMUL R8, R24, R12 ;  /* 0x0000000c18087220 */ /* 0x000fe20000400000 */
[----:B------:R-:W-:Y:S01]  /*7570*/  MOV R0, UR44 ;  /* 0x0000002c00007c02 */ /* 0x000fe20008000f00 */
[----:B------:R-:W-:Y:S01]  /*7580*/  FFMA R3, R26, R27, R3 ;  /* 0x0000001b1a037223 */ /* 0x000fe20000000003 */
[----:B------:R-:W-:Y:S01]  /*7590*/  FMUL R9, R24, R13 ;  /* 0x0000000d18097220 */ /* 0x000fe20000400000 */
[----:B------:R-:W-:Y:S01]  /*75a0*/  FFMA R7, R26, R28, R7 ;  /* 0x0000001c1a077223 */ /* 0x000fe20000000007 */
[----:B------:R-:W-:Y:S01]  /*75b0*/  FMUL R10, R24, R14 ;  /* 0x0000000e180a7220 */ /* 0x000fe20000400000 */
[----:B------:R-:W-:Y:S01]  /*75c0*/  FFMA R11, R26, R29, R11 ;  /* 0x0000001d1a0b7223 */ /* 0x000fe2000000000b */
[----:B------:R-:W-:Y:S01]  /*75d0*/  FMUL R15, R24, R15 ;  /* 0x0000000f180f7220 */ /* 0x000fe20000400000 */
[----:B------:R-:W-:Y:S01]  /*75e0*/  FFMA R8, R26, R30, R8 ;  /* 0x0000001e1a087223 */ /* 0x000fe20000000008 */
[----:B------:R-:W-:Y:S01]  /*75f0*/  LEA R0, R0, R44, 0xb ;  /* 0x0000002c00007211 */ /* 0x000fe200078e58ff */
[----:B------:R-:W-:Y:S01]  /*7600*/  FMUL R12, R24, R16 ;  /* 0x00000010180c7220 */ /* 0x000fe20000400000 */
[----:B------:R-:W-:Y:S01]  /*7610*/  FFMA R9, R26, R31, R9 ;  /* 0x0000001f1a097223 */ /* 0x000fe20000000009 */
[----:B------:R-:W-:Y:S01]  /*7620*/  FMUL R13, R24, R17 ;  /* 0x00000011180d7220 */ /* 0x000fe20000400000 */
[----:B------:R-:W-:Y:S01]  /*7630*/  FFMA R10, R26, R32, R10 ;  /* 0x000000201a0a7223 */ /* 0x000fe2000000000a */
[----:B------:R-:W-:Y:S01]  /*7640*/  FMUL R14, R24, R18 ;  /* 0x00000012180e7220 */ /* 0x000fe20000400000 */
[----:B------:R-:W-:Y:S01]  /*7650*/  FFMA R15, R26, R33, R15 ;  /* 0x000000211a0f7223 */ /* 0x000fe2000000000f */
[----:B------:R-:W-:Y:S01]  /*7660*/  FMUL R19, R24, R19 ;  /* 0x0000001318137220 */ /* 0x000fe20000400000 */
[----:B------:R-:W-:Y:S01]  /*7670*/  F2FP.F16.F32.PACK_AB R6, R3, R2 ;  /* 0x000000020306723e */ /* 0x000fe200000000ff */
[C---:B------:R-:W-:Y:S01]  /*7680*/  FFMA R12, R26.reuse, R34, R12 ;  /* 0x000000221a0c7223 */ /* 0x040fe2000000000c */
[----:B------:R-:W-:Y:S01]  /*7690*/  F2FP.F16.F32.PACK_AB R7, R11, R7 ;  /* 0x000000070b07723e */ /* 0x000fe200000000ff */
[----:B------:R-:W-:Y:S01]  /*76a0*/  FFMA R13, R26, R35, R13 ;  /* 0x000000231a0d7223 */ /* 0x000fe2000000000d */
[----:B------:R-:W-:Y:S01]  /*76b0*/  LEA R0, R0, UR45, 0x1 ;  /* 0x0000002d00007c11 */ /* 0x000fe2000f8e08ff */
[C---:B------:R-:W-:Y:S01]  /*76c0*/  FFMA R14, R26.reuse, R36, R14 ;  /* 0x000000241a0e7223 */ /* 0x040fe2000000000e */
[----:B------:R-:W-:Y:S01]  /*76d0*/  FFMA R19, R26, R37, R19 ;  /* 0x000000251a137223 */ /* 0x000fe20000000013 */
[----:B------:R-:W-:Y:S02]  /*76e0*/  F2FP.F16.F32.PACK_AB R8, R9, R8 ;  /* 0x000000080908723e */ /* 0x000fe400000000ff */
[----:B------:R1:W-:Y:S01]  /*76f0*/  STS.128 [R0+0x200], R4 ;  /* 0x0002000400007388 */ /* 0x0003e20000000c00 */
        /* <DEDUP_REMOVED lines=14> */
[----:B------:R-:W-:Y:S02]  /*77e0*/  ULEA UR5, UR44, UR45, 0xc ;  /* 0x0000002d2c057291 */ /* 0x000fe4000f8e60ff */
[----:B------:R-:W-:Y:S02]  /*77f0*/  UIADD3 UR13, UPT, UPT, UR49, 0x10, URZ ;  /* 0x00000010310d7890 */ /* 0x000fe4000fffe0ff */
[----:B------:R-:W-:Y:S02]  /*7800*/  UIADD3 UR12, UPT, UPT, UR5, 0x200, URZ ;  /* 0x00000200050c7890 */ /* 0x000fe4000fffe0ff */
[----:B------:R-:W-:Y:S01]  /*7810*/  UIADD3 UR8, UPT, UPT, UR5, 0xa00, URZ ;  /* 0x00000a0005087890 */ /* 0x000fe2000fffe0ff */
[----:B------:R-:W-:Y:S01]  /*7820*/  UMOV UR14, UR50 ;  /* 0x00000032000e7c82 */ /* 0x000fe20008000000 */
[----:B------:R-:W-:Y:S01]  /*7830*/  UMOV UR15, UR36 ;  /* 0x00000024000f7c82 */ /* 0x000fe20008000000 */
[----:B------:R-:W-:Y:S01]  /*7840*/  UIADD3 UR9, UPT, UPT, UR49, 0x30, URZ ;  /* 0x0000003031097890 */ /* 0x000fe2000fffe0ff */
[----:B------:R-:W-:Y:S01]  /*7850*/  UMOV UR10, UR50 ;  /* 0x00000032000a7c82 */ /* 0x000fe20008000000 */
[----:B------:R-:W-:Y:S01]  /*7860*/  UMOV UR11, UR36 ;  /* 0x00000024000b7c82 */ /* 0x000fe20008000000 */
[----:B--2---:R-:W-:Y:S04]  /*7870*/  UIADD3 UR4, UP0, UPT, UR6, 0x680, URZ ;  /* 0x0000068006047890 */ /* 0x004fe8000ff1e0ff */
[----:B------:R-:W-:Y:S09]  /*7880*/  UIADD3.X UR5, UPT, UPT, URZ, UR7, URZ, UP0, !UPT ;  /* 0x00000007ff057290 */ /* 0x000ff200087fe4ff */
[----:B------:R2:W-:Y:S01]  /*7890*/  UTMASTG.3D [UR12], [UR4] ;  /* 0x0000000c040073b5 */ /* 0x0005e20008010000 */
[----:B------:R2:W-:Y:S02]  /*78a0*/  UTMASTG.3D [UR8], [UR4] ;  /* 0x00000008040073b5 */ /* 0x0005e40008010000 */
[----:B--2---:R0:W-:Y:S02]  /*78b0*/  UTMACMDFLUSH ;  /* 0x00000000000079b7 */ /* 0x0041e40000000000 */
.L_x_124:
[----:B------:R-:W-:Y:S05]  /*78c0*/  BSYNC.RECONVERGENT B0 ;  /* 0x0000000000007941 */ /* 0x000fea0003800200 */
.L_x_123:
[----:B------:R-:W-:Y:S01]  /*78d0*/  UIADD3 UR4, UPT, UPT, UR44, 0x1, URZ ;  /* 0x000000012c047890 */ /* 0x000fe2000fffe0ff */
[----:B------:R-:W-:Y:S03]  /*78e0*/  BSSY.RECONVERGENT B0, `(.L_x_125) ;  /* 0x0000008000007945 */ /* 0x000fe60003800200 */
[----:B------:R-:W-:Y:S04]  /*78f0*/  UISETP.NE.AND UP0, UPT, UR4, 0x3, UPT ;  /* 0x000000030400788c */ /* 0x000fe8000bf05270 */
[----:B------:R-:W-:Y:S02]  /*7900*/  UISETP.EQ.XOR UP1, UPT, UR46, 0x3, !UP0 ;  /* 0x000000032e00788c */ /* 0x000fe4000c722a70 */
[----:B------:R-:W-:Y:S02]  /*7910*/  USEL UR47, UR4, URZ, UP0 ;  /* 0x000000ff042f7287 */ /* 0x000fe40008000000 */
[----:B------:R-:W-:Y:S04]  /*7920*/  USEL UR5, URZ, 0x1, !UP1 ;  /* 0x00000001ff057887 */ /* 0x000fe8000c800000 */
[----:B------:R-:W-:Y:S01]  /*7930*/  ULOP3.LUT UR54, UR54, UR5, URZ, 0x3c, !UPT ;  /* 0x0000000536367292 */ /* 0x000fe2000f8e3cff */
[----:B------:R-:W-:Y:S11]  /*7940*/  @P0 BRA `(.L_x_126) ;  /* 0x0000000000040947 */ /* 0x000ff60003800000 */
[----:B------:R-:W-:Y:S04]  /*7950*/  DEPBAR.LE SB0, 0x1 ;  /* 0x000080400000791a */ /* 0x000fe80000000000 */
.L_x_126:
[----:B------:R-:W-:Y:S05]  /*7960*/  BSYNC.RECONVERGENT B0 ;  /* 0x0000000000007941 */ /* 0x000fea0003800200 */
.L_x_125:
[----:B------:R-:W-:Y:S01]  /*7970*/  BAR.SYNC.DEFER_BLOCKING 0x1, 0x80 ;  /* 0x0042000000007b1d */ /* 0x000fe20000010000 */
[----:B------:R-:W-:Y:S01]  /*7980*/  UISETP.NE.AND UP0, UPT, UR53, -0x2, UPT ;  /* 0xfffffffe3500788c */ /* 0x000fe2000bf05270 */
[----:B------:R-:W-:Y:S08]  /*7990*/  IADD3 R22, PT, PT, R22, 0x1, RZ ;  /* 0x0000000116167810 */ /* 0x000ff00007ffe0ff */
[----:B------:R-:W-:Y:S05]  /*79a0*/  BRA.U !UP0, `(.L_x_127) ;  /* 0x0000000108287547 */ /* 0x000fea000b800000 */
[----:B-1----:R-:W1:Y:S01]  /*79b0*/  S2R R0, SR_CgaCtaId ;  /* 0x0000000000007919 */ /* 0x002e620000008800 */
[----:B------:R-:W-:Y:S01]  /*79c0*/  ISETP.NE.AND P0, PT, R60, RZ, PT ;  /* 0x000000ff3c00720c */ /* 0x000fe20003f05270 */
[----:B------:R-:W-:Y:S01]  /*79d0*/  IMAD.U32 R2, RZ, RZ, UR52 ;  /* 0x00000034ff027e24 */ /* 0x000fe2000f8e00ff */
[----:B------:R-:W-:Y:S04]  /*79e0*/  UIADD3 UR4, UPT, UPT, UR52, 0x1, URZ ;  /* 0x0000000134047890 */ /* 0x000fe8000fffe0ff */
[----:B------:R-:W-:Y:S04]  /*79f0*/  UISETP.NE.AND UP0, UPT, UR4, 0x3, UPT ;  /* 0x000000030400788c */ /* 0x000fe8000bf05270 */
[----:B------:R-:W-:Y:S03]  /*7a00*/  USEL UR52, UR4, URZ, UP0 ;  /* 0x000000ff04347287 */ /* 0x000fe60008000000 */
[----:B------:R-:W-:Y:S05]  /*7a10*/  @P0 LEA R2, R2, UR45, 0x3 ;  /* 0x0000002d02020c11 */ /* 0x000fea000f8e18ff */
[----:B------:R-:W-:Y:S05]  /*7a20*/  @P0 VIADD R2, R2, 0x58 ;  /* 0x0000005802020836 */ /* 0x000fea0000000000 */
[----:B-1----:R-:W-:Y:S04]  /*7a30*/  @P0 PRMT R0, R0, 0x654, R2 ;  /* 0x0000065400000816 */ /* 0x002fe80000000002 */
[----:B------:R2:W-:Y:S03]  /*7a40*/  @P0 SYNCS.ARRIVE.TRANS64.RED.A1T0 RZ, [R0+URZ], RZ ;  /* 0x000000ff00ff09a7 */ /* 0x0005e600081004ff */
.L_x_127:
[----:B------:R-:W-:Y:S01]  /*7a50*/  R2UR UR6, R59 ;  /* 0x000000003b0672ca */ /* 0x000fe200000e0000 */
[----:B------:R-:W-:Y:S01]  /*7a60*/  UIADD3 UR53, UPT, UPT, UR53, 0x2, URZ ;  /* 0x0000000235357890 */ /* 0x000fe2000fffe0ff */
[----:B------:R-:W-:Y:S01]  /*7a70*/  R2UR UR5, R50 ;  /* 0x00000000320572ca */ /* 0x000fe200000e0000 */
[----:B------:R-:W-:Y:S01]  /*7a80*/  UMOV UR36, UR63 ;  /* 0x0000003f00247c82 */ /* 0x000fe20008000000 */
[----:B------:R-:W-:Y:S02]  /*7a90*/  R2UR UR4, R51 ;  /* 0x00000000330472ca */ /* 0x000fe400000e0000 */
[----:B------:R-:W-:Y:S02]  /*7aa0*/  ISETP.NE.AND P0, PT, R55, 0x2, PT ;  /* 0x000000023700780c */ /* 0x000fe40003f05270 */
[----:B------:R-:W-:Y:S02]  /*7ab0*/  ISETP.NE.AND P1, PT, R22, 0x4, PT ;  /* 0x000000041600780c */ /* 0x000fe40003f25270 */
[----:B------:R-:W-:Y:S02]  /*7ac0*/  SEL R2, RZ, 0x1, P0 ;  /* 0x00000001ff027807 */ /* 0x000fe40000000000 */
[----:B-12---:R-:W-:Y:S01]  /*7ad0*/  SEL R0, RZ, 0x1, P1 ;  /* 0x00000001ff007807 */ /* 0x006fe20000800000 */
[----:B------:R-:W-:Y:S01]  /*7ae0*/  UISETP.NE.AND UP0, UPT, UR6, URZ, UPT ;  /* 0x000000ff0600728c */ /* 0x000fe2000bf05270 */
[----:B------:R-:W-:Y:S01]  /*7af0*/  LOP3.LUT R56, R56, R2, RZ, 0x3c, !PT ;  /* 0x0000000238387212 */ /* 0x000fe200078e3cff */
[----:B------:R-:W-:Y:S01]  /*7b00*/  UIADD3 UR25, UPT, UPT, UR37, UR5, URZ ;  /* 0x0000000525197290 */ /* 0x000fe2000fffe0ff */
[----:B------:R-:W-:Y:S01]  /*7b10*/  LOP3.LUT R57, R57, R0, RZ, 0x3c, !PT ;  /* 0x0000000039397212 */ /* 0x000fe200078e3cff */
[----:B------:R-:W-:Y:S01]  /*7b20*/  UIADD3 UR20, UPT, UPT, UR38, UR4, URZ ;  /* 0x0000000426147290 */ /* 0x000fe2000fffe0ff */
[----:B------:R-:W-:Y:S02]  /*7b30*/  SEL R55, R55, RZ, P0 ;  /* 0x000000ff37377207 */ /* 0x000fe40000000000 */
[----:B------:R-:W-:Y:S02]  /*7b40*/  SEL R22, R22, RZ, P1 ;  /* 0x000000ff16167207 */ /* 0x000fe40000800000 */
[----:B------:R-:W-:Y:S07]  /*7b50*/  BRA.U UP0, `(.L_x_128) ;  /* 0xffffffdd004c7547 */ /* 0x000fee000b83ffff */
[----:B------:R-:W-:-:S13]  /*7b60*/  R2UR UR4, R52 ;  /* 0x00000000340472ca */ /* 0x000fda00000e0000 */
[----:B------:R-:W-:-:S09]  /*7b70*/  UISETP.NE.AND UP0, UPT, UR4, URZ, UPT ;  /* 0x000000ff0400728c */ /* 0x000fd2000bf05270 */
[----:B------:R-:W-:Y:S05]  /*7b80*/  BRA.U !UP0, `(.L_x_129) ;  /* 0x0000000108487547 */ /* 0x000fea000b800000 */
[----:B------:R-:W1:Y:S02]  /*7b90*/  LDCU.64 UR4, c[0x0][0x890] ;  /* 0x00011200ff0477ac */ /* 0x000e640008000a00 */
[----:B-1----:R-:W-:-:S04]  /*7ba0*/  UISETP.NE.U32.AND UP0, UPT, UR4, URZ, UPT ;  /* 0x000000ff0400728c */ /* 0x002fc8000bf05070 */
[----:B------:R-:W-:-:S09]  /*7bb0*/  UISETP.NE.AND.EX UP0, UPT, UR5, URZ, UPT, UP0 ;  /* 0x000000ff0500728c */ /* 0x000fd2000bf05300 */
[----:B------:R-:W-:Y:S05]  /*7bc0*/  BRA.U UP0, `(.L_x_130) ;  /* 0x00000001000c7547 */ /* 0x000fea000b800000 */
[----:B------:R-:W-:-:S13]  /*7bd0*/  FSETP.NEU.AND P0, PT, R26, RZ, PT ;  /* 0x000000ff1a00720b */ /* 0x000fda0003f0d000 */
[----:B------:R-:W-:Y:S05]  /*7be0*/  @!P0 EXIT ;  /* 0x000000000000894d */ /* 0x000fea0003800000 */
[----:B------:R-:W-:Y:S05]  /*7bf0*/  BRA `(.L_x_129) ;  /* 0x00000000002c7947 */ /* 0x000fea0003800000 */
.L_x_130:
[----:B------:R-:W-:Y:S01]  /*7c00*/  ISETP.NE.AND P0, PT, R54, RZ, PT ;  /* 0x000000ff3600720c */ /* 0x000fe20003f05270 */
[----:B------:R-:W-:-:S12]  /*7c10*/  BSSY.RECONVERGENT B0, `(.L_x_129) ;  /* 0x0000009000007945 */ /* 0x000fd80003800200 */
[----:B------:R-:W-:Y:S05]  /*7c20*/  @P0 BRA `(.L_x_131) ;  /* 0x0000000000140947 */ /* 0x000fea0003800000 */
[----:B------:R-:W1:Y:S02]  /*7c30*/  LDCU.64 UR4, c[0x0][0x888] ;  /* 0x00011100ff0477ac */ /* 0x000e640008000a00 */
[----:B-1----:R-:W-:-:S04]  /*7c40*/  ISETP.NE.U32.AND P0, PT, RZ, UR4, PT ;  /* 0x00000004ff007c0c */ /* 0x002fc8000bf05070 */
[----:B------:R-:W-:-:S13]  /*7c50*/  ISETP.NE.AND.EX P0, PT, RZ, UR5, PT, P0 ;  /* 0x00000005ff007c0c */ /* 0x000fda000bf05300 */
[----:B------:R-:W-:Y:S05]  /*7c60*/  @!P0 EXIT ;  /* 0x000000000000894d */ /* 0x000fea0003800000 */
[----:B------:R-:W-:Y:S05]  /*7c70*/  BRA `(.L_x_132) ;  /* 0x0000000000087947 */ /* 0x000fea0003800000 */
.L_x_131:
[----:B------:R-:W-:-:S13]  /*7c80*/  FSETP.NEU.AND P0, PT, R26, RZ, PT ;  /* 0x000000ff1a00720b */ /* 0x000fda0003f0d000 */
[----:B------:R-:W-:Y:S05]  /*7c90*/  @!P0 EXIT ;  /* 0x000000000000894d */ /* 0x000fea0003800000 */
.L_x_132:
[----:B------:R-:W-:Y:S05]  /*7ca0*/  BSYNC.RECONVERGENT B0 ;  /* 0x0000000000007941 */ /* 0x000fea0003800200 */
.L_x_129:
[----:B------:R-:W1:Y:S01]  /*7cb0*/  S2UR UR5, SR_CgaCtaId ;  /* 0x00000000000579c3 */ /* 0x000e620000008800 */
[----:B------:R-:W-:Y:S01]  /*7cc0*/  ULEA UR4, UR52, UR45, 0x3 ;  /* 0x0000002d34047291 */ /* 0x000fe2000f8e18ff */
[----:B------:R-:W-:-:S04]  /*7cd0*/  DEPBAR.LE SB0, 0x0 ;  /* 0x000080000000791a */ /* 0x000fc80000000000 */
[----:B------:R-:W-:-:S04]  /*7ce0*/  UIADD3 UR4, UPT, UPT, UR4, 0x58, URZ ;  /* 0x0000005804047890 */ /* 0x000fc8000fffe0ff */
[----:B-1----:R-:W-:-:S09]  /*7cf0*/  UPRMT UR4, UR5, 0x654, UR4 ;  /* 0x0000065405047896 */ /* 0x002fd20008000004 */
[----:B------:R-:W-:Y:S01]  /*7d00*/  SYNCS.ARRIVE.TRANS64.RED.A1T0 RZ, [UR4], RZ ;  /* 0x000000ffffff79a7 */ /* 0x000fe20008100404 */
[----:B------:R-:W-:Y:S05]  /*7d10*/  EXIT ;  /* 0x000000000000794d */ /* 0x000fea0003800000 */
.L_x_24:
[----:B-1----:R1:W3:Y:S02]  /*7d20*/  SYNCS.PHASECHK.TRANS64.TRYWAIT P0, [R0+URZ+0xf0], R2 ;  /* 0x0000f002000075a7 */ /* 0x0022e400080011ff */
[----:B---3--:R-:W-:Y:S05]  /*7d30*/  @!P0 NANOSLEEP.SYNCS 0x989680 ;  /* 0x009896800000895d */ /* 0x008fea0003900000 */
[----:B------:R-:W3:Y:S02]  /*7d40*/  @!P0 SYNCS.PHASECHK.TRANS64 P0, [R0+URZ+0xf0], R2 ;  /* 0x0000f002000085a7 */ /* 0x000ee400080010ff */
[----:B---3--:R-:W-:Y:S05]  /*7d50*/  @!P0 BRA `(.L_x_24) ;  /* 0xfffffffc00f08947 */ /* 0x008fea000383ffff */
[----:B------:R-:W-:Y:S05]  /*7d60*/  BRA `(.L_x_133) ;  /* 0xffffff9c005c7947 */ /* 0x000fea000383ffff */
.L_x_27:
[----:B-1----:R-:W-:-:S07]  /*7d70*/  MOV R0, UR33 ;  /* 0x0000002100007c02 */ /* 0x002fce0008000f00 */
.L_x_134:
[----:B-1----:R1:W3:Y:S02]  /*7d80*/  SYNCS.PHASECHK.TRANS64.TRYWAIT P0, [R0+URZ+0x20], R3 ;  /* 0x00002003000075a7 */ /* 0x0022e400080011ff */
[----:B---3--:R-:W-:Y:S05]  /*7d90*/  @!P0 NANOSLEEP.SYNCS 0x989680 ;  /* 0x009896800000895d */ /* 0x008fea0003900000 */
[----:B------:R-:W3:Y:S02]  /*7da0*/  @!P0 SYNCS.PHASECHK.TRANS64 P0, [R0+URZ+0x20], R3 ;  /* 0x00002003000085a7 */ /* 0x000ee400080010ff */
[----:B---3--:R-:W-:Y:S05]  /*7db0*/  @!P0 BRA `(.L_x_134) ;  /* 0xfffffffc00f08947 */ /* 0x008fea000383ffff */
[----:B------:R-:W-:Y:S05]  /*7dc0*/  BRA `(.L_x_26) ;  /* 0xffffff9c00ac7947 */ /* 0x000fea000383ffff */
.L_x_34:
[----:B-1----:R-:W-:-:S07]  /*7dd0*/  MOV R0, UR17 ;  /* 0x0000001100007c02 */ /* 0x002fce0008000f00 */
.L_x_135:
[----:B-1----:R1:W3:Y:S02]  /*7de0*/  SYNCS.PHASECHK.TRANS64.TRYWAIT P0, [R0+URZ+0x20], R3 ;  /* 0x00002003000075a7 */ /* 0x0022e400080011ff */
[----:B---3--:R-:W-:Y:S05]  /*7df0*/  @!P0 NANOSLEEP.SYNCS 0x989680 ;  /* 0x009896800000895d */ /* 0x008fea0003900000 */
[----:B------:R-:W3:Y:S02]  /*7e00*/  @!P0 SYNCS.PHASECHK.TRANS64 P0, [R0+URZ+0x20], R3 ;  /* 0x00002003000085a7 */ /* 0x000ee400080010ff */
[----:B---3--:R-:W-:Y:S05]  /*7e10*/  @!P0 BRA `(.L_x_135) ;  /* 0xfffffffc00f08947 */ /* 0x008fea000383ffff */
[----:B------:R-:W-:Y:S05]  /*7e20*/  BRA `(.L_x_33) ;  /* 0xffffffa000707947 */ /* 0x000fea000383ffff */
.L_x_39:
[----:B-1----:R1:W3:Y:S02]  /*7e30*/  SYNCS.PHASECHK.TRANS64.TRYWAIT P0, [R3+URZ+0x80], R0 ;  /* 0x00008000030075a7 */ /* 0x0022e400080011ff */
[----:B---3--:R-:W-:Y:S05]  /*7e40*/  @!P0 NANOSLEEP.SYNCS 0x989680 ;  /* 0x009896800000895d */ /* 0x008fea0003900000 */
[----:B------:R-:W3:Y:S02]  /*7e50*/  @!P0 SYNCS.PHASECHK.TRANS64 P0, [R3+URZ+0x80], R0 ;  /* 0x00008000030085a7 */ /* 0x000ee400080010ff */
[----:B---3--:R-:W-:Y:S05]  /*7e60*/  @!P0 BRA `(.L_x_39) ;  /* 0xfffffffc00f08947 */ /* 0x008fea000383ffff */
[----:B------:R-:W-:Y:S05]  /*7e70*/  BRA `(.L_x_136) ;  /* 0xffffffa400147947 */ /* 0x000fea000383ffff */
.L_x_43:
[----:B------:R-:W-:-:S07]  /*7e80*/  MOV R0, UR4 ;  /* 0x0000000400007c02 */ /* 0x000fce0008000f00 */
.L_x_137:
[----:B-1----:R1:W3:Y:S02]  /*7e90*/  SYNCS.PHASECHK.TRANS64.TRYWAIT P0, [R0+URZ], R2 ;  /* 0x00000002000075a7 */ /* 0x0022e400080011ff */
[----:B---3--:R-:W-:Y:S05]  /*7ea0*/  @!P0 NANOSLEEP.SYNCS 0x989680 ;  /* 0x009896800000895d */ /* 0x008fea0003900000 */
[----:B------:R-:W3:Y:S02]  /*7eb0*/  @!P0 SYNCS.PHASECHK.TRANS64 P0, [R0+URZ], R2 ;  /* 0x00000002000085a7 */ /* 0x000ee400080010ff */
[----:B---3--:R-:W-:Y:S05]  /*7ec0*/  @!P0 BRA `(.L_x_137) ;  /* 0xfffffffc00f08947 */ /* 0x008fea000383ffff */
[----:B------:R-:W-:Y:S05]  /*7ed0*/  BRA `(.L_x_138) ;  /* 0xffffffa800c07947 */ /* 0x000fea000383ffff */
.L_x_44:
[----:B------:R-:W-:-:S07]  /*7ee0*/  MOV R0, UR5 ;  /* 0x0000000500007c02 */ /* 0x000fce0008000f00 */
.L_x_139:
[----:B-1----:R1:W3:Y:S02]  /*7ef0*/  SYNCS.PHASECHK.TRANS64.TRYWAIT P0, [R0+URZ], R3 ;  /* 0x00000003000075a7 */ /* 0x0022e400080011ff */
[----:B---3--:R-:W-:Y:S05]  /*7f00*/  @!P0 NANOSLEEP.SYNCS 0x989680 ;  /* 0x009896800000895d */ /* 0x008fea0003900000 */
[----:B------:R-:W3:Y:S02]  /*7f10*/  @!P0 SYNCS.PHASECHK.TRANS64 P0, [R0+URZ], R3 ;  /* 0x00000003000085a7 */ /* 0x000ee400080010ff */
[----:B---3--:R-:W-:Y:S05]  /*7f20*/  @!P0 BRA `(.L_x_139) ;  /* 0xfffffffc00f08947 */ /* 0x008fea000383ffff */
[----:B------:R-:W-:Y:S05]  /*7f30*/  BRA `(.L_x_140) ;  /* 0xffffffa800cc7947 */ /* 0x000fea000383ffff */
.L_x_45:
[----:B------:R-:W-:-:S07]  /*7f40*/  MOV R0, UR5 ;  /* 0x0000000500007c02 */ /* 0x000fce0008000f00 */
.L_x_141:
[----:B-1----:R1:W3:Y:S02]  /*7f50*/  SYNCS.PHASECHK.TRANS64.TRYWAIT P0, [R0+URZ], R3 ;  /* 0x00000003000075a7 */ /* 0x0022e400080011ff */
[----:B---3--:R-:W-:Y:S05]  /*7f60*/  @!P0 NANOSLEEP.SYNCS 0x989680 ;  /* 0x009896800000895d */ /* 0x008fea0003900000 */
[----:B------:R-:W3:Y:S02]  /*7f70*/  @!P0 SYNCS.PHASECHK.TRANS64 P0, [R0+URZ], R3 ;  /* 0x00000003000085a7 */ /* 0x000ee400080010ff */
[----:B---3--:R-:W-:Y:S05]  /*7f80*/  @!P0 BRA `(.L_x_141) ;  /* 0xfffffffc00f08947 */ /* 0x008fea000383ffff */
[----:B------:R-:W-:Y:S05]  /*7f90*/  BRA `(.L_x_142) ;  /* 0xffffffa800d87947 */ /* 0x000fea000383ffff */
.L_x_48:
[----:B-1----:R1:W2:Y:S02]  /*7fa0*/  SYNCS.PHASECHK.TRANS64.TRYWAIT P0, [R0+URZ+0xe0], R4 ;  /* 0x0000e004000075a7 */ /* 0x0022a400080011ff */
[----:B--2---:R-:W-:Y:S05]  /*7fb0*/  @!P0 NANOSLEEP.SYNCS 0x989680 ;  /* 0x009896800000895d */ /* 0x004fea0003900000 */
[----:B------:R-:W2:Y:S02]  /*7fc0*/  @!P0 SYNCS.PHASECHK.TRANS64 P0, [R0+URZ+0xe0], R4 ;  /* 0x0000e004000085a7 */ /* 0x000ea400080010ff */
[----:B--2---:R-:W-:Y:S05]  /*7fd0*/  @!P0 BRA `(.L_x_48) ;  /* 0xfffffffc00f08947 */ /* 0x004fea000383ffff */
[----:B------:R-:W-:Y:S05]  /*7fe0*/  BRA `(.L_x_143) ;  /* 0xffffffac003c7947 */ /* 0x000fea000383ffff */
.L_x_49:
[----:B------:R-:W-:-:S07]  /*7ff0*/  MOV R0, UR4 ;  /* 0x0000000400007c02 */ /* 0x000fce0008000f00 */
.L_x_144:
[----:B-1----:R1:W2:Y:S02]  /*8000*/  SYNCS.PHASECHK.TRANS64.TRYWAIT P0, [R0+URZ+0x90], R5 ;  /* 0x00009005000075a7 */ /* 0x0022a400080011ff */
[----:B--2---:R-:W-:Y:S05]  /*8010*/  @!P0 NANOSLEEP.SYNCS 0x989680 ;  /* 0x009896800000895d */ /* 0x004fea0003900000 */
[----:B------:R-:W2:Y:S02]  /*8020*/  @!P0 SYNCS.PHASECHK.TRANS64 P0, [R0+URZ+0x90], R5 ;  /* 0x00009005000085a7 */ /* 0x000ea400080010ff */
[----:B--2---:R-:W-:Y:S05]  /*8030*/  @!P0 BRA `(.L_x_144) ;  /* 0xfffffffc00f08947 */ /* 0x004fea000383ffff */
[----:B------:R-:W-:Y:S05]  /*8040*/  BRA `(.L_x_145) ;  /* 0xffffffac004c7947 */ /* 0x000fea000383ffff */
.L_x_50:
[----:B-1----:R1:W2:Y:S02]  /*8050*/  SYNCS.PHASECHK.TRANS64.TRYWAIT P1, [R0+URZ+0x80], R4 ;  /* 0x00008004000075a7 */ /* 0x0022a400080211ff */
[----:B--2---:R-:W-:Y:S05]  /*8060*/  @!P1 NANOSLEEP.SYNCS 0x989680 ;  /* 0x009896800000995d */ /* 0x004fea0003900000 */
[----:B------:R-:W2:Y:S02]  /*8070*/  @!P1 SYNCS.PHASECHK.TRANS64 P1, [R0+URZ+0x80], R4 ;  /* 0x00008004000095a7 */ /* 0x000ea400080210ff */
[----:B--2---:R-:W-:Y:S05]  /*8080*/  @!P1 BRA `(.L_x_50) ;  /* 0xfffffffc00f09947 */ /* 0x004fea000383ffff */
[----:B------:R-:W-:Y:S05]  /*8090*/  BRA `(.L_x_146) ;  /* 0xffffffac007c7947 */ /* 0x000fea000383ffff */
.L_x_53:
[----:B------:R-:W-:-:S07]  /*80a0*/  MOV R0, UR4 ;  /* 0x0000000400007c02 */ /* 0x000fce0008000f00 */
.L_x_147:
[----:B-1----:R1:W2:Y:S02]  /*80b0*/  SYNCS.PHASECHK.TRANS64.TRYWAIT P0, [R0+URZ+0x90], R2 ;  /* 0x00009002000075a7 */ /* 0x0022a400080011ff */
[----:B--2---:R-:W-:Y:S05]  /*80c0*/  @!P0 NANOSLEEP.SYNCS 0x989680 ;  /* 0x009896800000895d */ /* 0x004fea0003900000 */
[----:B------:R-:W2:Y:S02]  /*80d0*/  @!P0 SYNCS.PHASECHK.TRANS64 P0, [R0+URZ+0x90], R2 ;  /* 0x00009002000085a7 */ /* 0x000ea400080010ff */
[----:B--2---:R-:W-:Y:S05]  /*80e0*/  @!P0 BRA `(.L_x_147) ;  /* 0xfffffffc00f08947 */ /* 0x004fea000383ffff */
[----:B------:R-:W-:Y:S05]  /*80f0*/  BRA `(.L_x_52) ;  /* 0xffffffac00d07947 */ /* 0x000fea000383ffff */
.L_x_62:
[----:B-1----:R-:W-:-:S04]  /*8100*/  MOV R5, UR5 ;  /* 0x0000000500057c02 */ /* 0x002fc80008000f00 */
[----:B------:R1:W2:Y:S03]  /*8110*/  SYNCS.PHASECHK.TRANS64.TRYWAIT P0, [R5+URZ+0x8], R6 ;  /* 0x00000806050075a7 */ /* 0x0002a600080011ff */
[----:B--2---:R-:W-:Y:S05]  /*8120*/  @!P0 NANOSLEEP.SYNCS 0x989680 ;  /* 0x009896800000895d */ /* 0x004fea0003900000 */
[----:B------:R-:W2:Y:S02]  /*8130*/  @!P0 SYNCS.PHASECHK.TRANS64 P0, [R5+URZ+0x8], R6 ;  /* 0x00000806050085a7 */ /* 0x000ea400080010ff */
[----:B--2---:R-:W-:Y:S05]  /*8140*/  @!P0 BRA `(.L_x_62) ;  /* 0xfffffffc00ec8947 */ /* 0x004fea000383ffff */
[----:B------:R-:W-:Y:S05]  /*8150*/  BRA `(.L_x_61) ;  /* 0xffffffb000887947 */ /* 0x000fea000383ffff */
.L_x_64:
[----:B------:R-:W-:Y:S01]  /*8160*/  BSSY B0, `(.L_x_148) ;  /* 0x0000006000007945 */ /* 0x000fe20003800000 */
[----:B------:R-:W-:-:S07]  /*8170*/  MOV R15, 0xffffffff ;  /* 0xffffffff000f7802 */ /* 0x000fce0000000f00 */
[----:B-1---5:R-:W-:Y:S05]  /*8180*/  WARPSYNC.COLLECTIVE R15, `(.L_x_149) ;  /* 0x000000000f0c7348 */ /* 0x022fea0003c00000 */
[----:B------:R-:W-:Y:S02]  /*8190*/  ELECT P6, UR79, PT ;  /* 0x00000000004f782f */ /* 0x000fe400038c0000 */
[----:B------:R-:W-:Y:S01]  /*81a0*/  MOV R14, UR79 ;  /* 0x0000004f000e7c02 */ /* 0x000fe20008000f00 */
[----:B-1---5:R-:W-:Y:S10]  /*81b0*/  ENDCOLLECTIVE ;  /* 0x000000000000791b */ /* 0x022ff40003800000 */
.L_x_149:
[----:B------:R-:W-:Y:S05]  /*81c0*/  BSYNC B0 ;  /* 0x0000000000007941 */ /* 0x000fea0003800000 */
.L_x_148:
[----:B------:R-:W-:Y:S05]  /*81d0*/  BRA `(.L_x_150) ;  /* 0xffffffb000b87947 */ /* 0x000fea000383ffff */
.L_x_66:
[----:B-1----:R-:W-:-:S04]  /*81e0*/  MOV R3, UR5 ;  /* 0x0000000500037c02 */ /* 0x002fc80008000f00 */
[----:B------:R1:W2:Y:S03]  /*81f0*/  SYNCS.PHASECHK.TRANS64.TRYWAIT P0, [R3+URZ+0x8], R4 ;  /* 0x00000804030075a7 */ /* 0x0002a600080011ff */
[----:B--2---:R-:W-:Y:S05]  /*8200*/  @!P0 NANOSLEEP.SYNCS 0x989680 ;  /* 0x009896800000895d */ /* 0x004fea0003900000 */
[----:B------:R-:W2:Y:S02]  /*8210*/  @!P0 SYNCS.PHASECHK.TRANS64 P0, [R3+URZ+0x8], R4 ;  /* 0x00000804030085a7 */ /* 0x000ea400080010ff */
[----:B--2---:R-:W-:Y:S05]  /*8220*/  @!P0 BRA `(.L_x_66) ;  /* 0xfffffffc00ec8947 */ /* 0x004fea000383ffff */
[----:B------:R-:W-:Y:S05]  /*8230*/  BRA `(.L_x_65) ;  /* 0xffffffb000bc7947 */ /* 0x000fea000383ffff */
.L_x_67:
[----:B-1----:R1:W2:Y:S02]  /*8240*/  SYNCS.PHASECHK.TRANS64.TRYWAIT P0, [R0+URZ+0x80], R4 ;  /* 0x00008004000075a7 */ /* 0x0022a400080011ff */
[----:B--2---:R-:W-:Y:S05]  /*8250*/  @!P0 NANOSLEEP.SYNCS 0x989680 ;  /* 0x009896800000895d */ /* 0x004fea0003900000 */
[----:B------:R-:W2:Y:S02]  /*8260*/  @!P0 SYNCS.PHASECHK.TRANS64 P0, [R0+URZ+0x80], R4 ;  /* 0x00008004000085a7 */ /* 0x000ea400080010ff */
[----:B--2---:R-:W-:Y:S05]  /*8270*/  @!P0 BRA `(.L_x_67) ;  /* 0xfffffffc00f08947 */ /* 0x004fea000383ffff */
[----:B------:R-:W-:Y:S05]  /*8280*/  BRA `(.L_x_151) ;  /* 0xffffffb400a87947 */ /* 0x000fea000383ffff */
.L_x_69:
[----:B------:R-:W-:-:S07]  /*8290*/  MOV R0, UR31 ;  /* 0x0000001f00007c02 */ /* 0x000fce0008000f00 */
.L_x_152:
[----:B-1----:R1:W2:Y:S02]  /*82a0*/  SYNCS.PHASECHK.TRANS64.TRYWAIT P0, [R0+URZ+0xc0], R4 ;  /* 0x0000c004000075a7 */ /* 0x0022a400080011ff */
[----:B--2---:R-:W-:Y:S05]  /*82b0*/  @!P0 NANOSLEEP.SYNCS 0x989680 ;  /* 0x009896800000895d */ /* 0x004fea0003900000 */
[----:B------:R-:W2:Y:S02]  /*82c0*/  @!P0 SYNCS.PHASECHK.TRANS64 P0, [R0+URZ+0xc0], R4 ;  /* 0x0000c004000085a7 */ /* 0x000ea400080010ff */
[----:B--2---:R-:W-:Y:S05]  /*82d0*/  @!P0 BRA `(.L_x_152) ;  /* 0xfffffffc00f08947 */ /* 0x004fea000383ffff */
[----:B------:R-:W-:Y:S05]  /*82e0*/  BRA `(.L_x_153) ;  /* 0xffffffb400f47947 */ /* 0x000fea000383ffff */
.L_x_72:
[----:B------:R-:W-:Y:S07]  /*82f0*/  MOV R0, UR5 ;  /* 0x0000000500007c02 */ /* 0x000fee0008000f00 */
.L_x_154:
[----:B-1----:R1:W2:Y:S02]  /*8300*/  SYNCS.PHASECHK.TRANS64.TRYWAIT P0, [R0+URZ], R4 ;  /* 0x00000004000075a7 */ /* 0x0022a400080011ff */
[----:B--2---:R-:W-:Y:S05]  /*8310*/  @!P0 NANOSLEEP.SYNCS 0x989680 ;  /* 0x009896800000895d */ /* 0x004fea0003900000 */
[----:B------:R-:W2:Y:S02]  /*8320*/  @!P0 SYNCS.PHASECHK.TRANS64 P0, [R0+URZ], R4 ;  /* 0x00000004000085a7 */ /* 0x000ea400080010ff */
[----:B--2---:R-:W-:Y:S05]  /*8330*/  @!P0 BRA `(.L_x_154) ;  /* 0xfffffffc00f08947 */ /* 0x004fea000383ffff */
[----:B------:R-:W-:Y:S05]  /*8340*/  BRA `(.L_x_71) ;  /* 0xffffffb800087947 */ /* 0x000fea000383ffff */
.L_x_76:
[----:B-1----:R-:W-:-:S07]  /*8350*/  MOV R0, UR4 ;  /* 0x0000000400007c02 */ /* 0x002fce0008000f00 */
.L_x_155:
[----:B-1----:R1:W2:Y:S02]  /*8360*/  SYNCS.PHASECHK.TRANS64.TRYWAIT P0, [R0+URZ], R2 ;  /* 0x00000002000075a7 */ /* 0x0022a400080011ff */
[----:B--2---:R-:W-:Y:S05]  /*8370*/  @!P0 NANOSLEEP.SYNCS 0x989680 ;  /* 0x009896800000895d */ /* 0x004fea0003900000 */
[----:B------:R-:W2:Y:S02]  /*8380*/  @!P0 SYNCS.PHASECHK.TRANS64 P0, [R0+URZ], R2 ;  /* 0x00000002000085a7 */ /* 0x000ea400080010ff */
[----:B--2---:R-:W-:Y:S05]  /*8390*/  @!P0 BRA `(.L_x_155) ;  /* 0xfffffffc00f08947 */ /* 0x004fea000383ffff */
[----:B------:R-:W-:Y:S05]  /*83a0*/  BRA `(.L_x_156) ;  /* 0xffffffb800fc7947 */ /* 0x000fea000383ffff */
.L_x_77:
[----:B------:R-:W-:-:S07]  /*83b0*/  MOV R0, UR5 ;  /* 0x0000000500007c02 */ /* 0x000fce0008000f00 */
.L_x_157:
[----:B-1----:R1:W2:Y:S02]  /*83c0*/  SYNCS.PHASECHK.TRANS64.TRYWAIT P0, [R0+URZ], R3 ;  /* 0x00000003000075a7 */ /* 0x0022a400080011ff */
[----:B--2---:R-:W-:Y:S05]  /*83d0*/  @!P0 NANOSLEEP.SYNCS 0x989680 ;  /* 0x009896800000895d */ /* 0x004fea0003900000 */
[----:B------:R-:W2:Y:S02]  /*83e0*/  @!P0 SYNCS.PHASECHK.TRANS64 P0, [R0+URZ], R3 ;  /* 0x00000003000085a7 */ /* 0x000ea400080010ff */
[----:B--2---:R-:W-:Y:S05]  /*83f0*/  @!P0 BRA `(.L_x_157) ;  /* 0xfffffffc00f08947 */ /* 0x004fea000383ffff */
[----:B------:R-:W-:Y:S05]  /*8400*/  BRA `(.L_x_158) ;  /* 0xffffffbc00087947 */ /* 0x000fea000383ffff */
.L_x_78:
[----:B------:R-:W-:-:S07]  /*8410*/  MOV R0, UR5 ;  /* 0x0000000500007c02 */ /* 0x000fce0008000f00 */
.L_x_159:
[----:B-1----:R1:W2:Y:S02]  /*8420*/  SYNCS.PHASECHK.TRANS64.TRYWAIT P0, [R0+URZ], R3 ;  /* 0x00000003000075a7 */ /* 0x0022a400080011ff */
[----:B--2---:R-:W-:Y:S05]  /*8430*/  @!P0 NANOSLEEP.SYNCS 0x989680 ;  /* 0x009896800000895d */ /* 0x004fea0003900000 */
[----:B------:R-:W2:Y:S02]  /*8440*/  @!P0 SYNCS.PHASECHK.TRANS64 P0, [R0+URZ], R3 ;  /* 0x00000003000085a7 */ /* 0x000ea400080010ff */
[----:B--2---:R-:W-:Y:S05]  /*8450*/  @!P0 BRA `(.L_x_159) ;  /* 0xfffffffc00f08947 */ /* 0x004fea000383ffff */
[----:B------:R-:W-:Y:S05]  /*8460*/  BRA `(.L_x_160) ;  /* 0xffffffbc00147947 */ /* 0x000fea000383ffff */
.L_x_81:
[----:B------:R-:W-:-:S07]  /*8470*/  MOV R0, UR26 ;  /* 0x0000001a00007c02 */ /* 0x000fce0008000f00 */
.L_x_161:
[----:B-1----:R1:W2:Y:S02]  /*8480*/  SYNCS.PHASECHK.TRANS64.TRYWAIT P1, [R0+URZ+0x100], R2 ;  /* 0x00010002000075a7 */ /* 0x0022a400080211ff */
[----:B--2---:R-:W-:Y:S05]  /*8490*/  @!P1 NANOSLEEP.SYNCS 0x989680 ;  /* 0x009896800000995d */ /* 0x004fea0003900000 */
[----:B------:R-:W2:Y:S02]  /*84a0*/  @!P1 SYNCS.PHASECHK.TRANS64 P1, [R0+URZ+0x100], R2 ;  /* 0x00010002000095a7 */ /* 0x000ea400080210ff */
[----:B--2---:R-:W-:Y:S05]  /*84b0*/  @!P1 BRA `(.L_x_161) ;  /* 0xfffffffc00f09947 */ /* 0x004fea000383ffff */
[----:B------:R-:W-:Y:S05]  /*84c0*/  BRA `(.L_x_162) ;  /* 0xffffffbc00607947 */ /* 0x000fea000383ffff */
.L_x_86:
[----:B--2---:R2:W4:Y:S02]  /*84d0*/  SYNCS.PHASECHK.TRANS64.TRYWAIT P0, [R12+URZ+0x80], R0 ;  /* 0x000080000c0075a7 */ /* 0x00452400080011ff */
[----:B----4-:R-:W-:Y:S05]  /*84e0*/  @!P0 NANOSLEEP.SYNCS 0x989680 ;  /* 0x009896800000895d */ /* 0x010fea0003900000 */
[----:B------:R-:W4:Y:S02]  /*84f0*/  @!P0 SYNCS.PHASECHK.TRANS64 P0, [R12+URZ+0x80], R0 ;  /* 0x000080000c0085a7 */ /* 0x000f2400080010ff */
[----:B----4-:R-:W-:Y:S05]  /*8500*/  @!P0 BRA `(.L_x_86) ;  /* 0xfffffffc00f08947 */ /* 0x010fea000383ffff */
[----:B------:R-:W-:Y:S05]  /*8510*/  BRA `(.L_x_163) ;  /* 0xffffffc0007c7947 */ /* 0x000fea000383ffff */
.L_x_89:
[----:B-1----:R-:W-:Y:S07]  /*8520*/  MOV R0, UR29 ;  /* 0x0000001d00007c02 */ /* 0x002fee0008000f00 */
.L_x_164:
[----:B-1----:R1:W2:Y:S02]  /*8530*/  SYNCS.PHASECHK.TRANS64.TRYWAIT P2, [R0+URZ+0x78], R6 ;  /* 0x00007806000075a7 */ /* 0x0022a400080411ff */
[----:B--2---:R-:W-:Y:S05]  /*8540*/  @!P2 NANOSLEEP.SYNCS 0x989680 ;  /* 0x009896800000a95d */ /* 0x004fea0003900000 */
[----:B------:R-:W2:Y:S02]  /*8550*/  @!P2 SYNCS.PHASECHK.TRANS64 P2, [R0+URZ+0x78], R6 ;  /* 0x000078060000a5a7 */ /* 0x000ea400080410ff */
[----:B--2---:R-:W-:Y:S05]  /*8560*/  @!P2 BRA `(.L_x_164) ;  /* 0xfffffffc00f0a947 */ /* 0x004fea000383ffff */
[----:B------:R-:W-:Y:S05]  /*8570*/  BRA `(.L_x_88) ;  /* 0xffffffc400e07947 */ /* 0x000fea000383ffff */
.L_x_92:
[----:B------:R-:W-:Y:S07]  /*8580*/  MOV R0, UR4 ;  /* 0x0000000400007c02 */ /* 0x000fee0008000f00 */
.L_x_165:
[----:B-1----:R1:W2:Y:S02]  /*8590*/  SYNCS.PHASECHK.TRANS64.TRYWAIT P0, [R0+URZ+0x58], R9 ;  /* 0x00005809000075a7 */ /* 0x0022a400080011ff */
[----:B--2---:R-:W-:Y:S05]  /*85a0*/  @!P0 NANOSLEEP.SYNCS 0x989680 ;  /* 0x009896800000895d */ /* 0x004fea0003900000 */
[----:B------:R-:W2:Y:S02]  /*85b0*/  @!P0 SYNCS.PHASECHK.TRANS64 P0, [R0+URZ+0x58], R9 ;  /* 0x00005809000085a7 */ /* 0x000ea400080010ff */
[----:B--2---:R-:W-:Y:S05]  /*85c0*/  @!P0 BRA `(.L_x_165) ;  /* 0xfffffffc00f08947 */ /* 0x004fea000383ffff */
[----:B------:R-:W-:Y:S05]  /*85d0*/  BRA `(.L_x_166) ;  /* 0xffffffc800407947 */ /* 0x000fea000383ffff */
.L_x_93:
[----:B------:R-:W-:Y:S07]  /*85e0*/  MOV R0, UR5 ;  /* 0x0000000500007c02 */ /* 0x000fee0008000f00 */
.L_x_167:
[----:B-1----:R1:W2:Y:S02]  /*85f0*/  SYNCS.PHASECHK.TRANS64.TRYWAIT P0, [R0+URZ+0x58], R6 ;  /* 0x00005806000075a7 */ /* 0x0022a400080011ff */
[----:B--2---:R-:W-:Y:S05]  /*8600*/  @!P0 NANOSLEEP.SYNCS 0x989680 ;  /* 0x009896800000895d */ /* 0x004fea0003900000 */
[----:B------:R-:W2:Y:S02]  /*8610*/  @!P0 SYNCS.PHASECHK.TRANS64 P0, [R0+URZ+0x58], R6 ;  /* 0x00005806000085a7 */ /* 0x000ea400080010ff */
[----:B--2---:R-:W-:Y:S05]  /*8620*/  @!P0 BRA `(.L_x_167) ;  /* 0xfffffffc00f08947 */ /* 0x004fea000383ffff */
[----:B------:R-:W-:Y:S05]  /*8630*/  BRA `(.L_x_168) ;  /* 0xffffffc800bc7947 */ /* 0x000fea000383ffff */
.L_x_95:
[----:B------:R-:W-:-:S07]  /*8640*/  MOV R0, UR4 ;  /* 0x0000000400007c02 */ /* 0x000fce0008000f00 */
.L_x_169:
[----:B-1----:R1:W2:Y:S02]  /*8650*/  SYNCS.PHASECHK.TRANS64.TRYWAIT P0, [R0+URZ], R2 ;  /* 0x00000002000075a7 */ /* 0x0022a400080011ff */
[----:B--2---:R-:W-:Y:S05]  /*8660*/  @!P0 NANOSLEEP.SYNCS 0x989680 ;  /* 0x009896800000895d */ /* 0x004fea0003900000 */
[----:B------:R-:W2:Y:S02]  /*8670*/  @!P0 SYNCS.PHASECHK.TRANS64 P0, [R0+URZ], R2 ;  /* 0x00000002000085a7 */ /* 0x000ea400080010ff */
[----:B--2---:R-:W-:Y:S05]  /*8680*/  @!P0 BRA `(.L_x_169) ;  /* 0xfffffffc00f08947 */ /* 0x004fea000383ffff */
[----:B------:R-:W-:Y:S05]  /*8690*/  BRA `(.L_x_170) ;  /* 0xffffffcc00707947 */ /* 0x000fea000383ffff */
.L_x_96:
[----:B------:R-:W-:-:S07]  /*86a0*/  MOV R0, UR5 ;  /* 0x0000000500007c02 */ /* 0x000fce0008000f00 */
.L_x_171:
[----:B-1----:R1:W2:Y:S02]  /*86b0*/  SYNCS.PHASECHK.TRANS64.TRYWAIT P0, [R0+URZ], R2 ;  /* 0x00000002000075a7 */ /* 0x0022a400080011ff */
[----:B--2---:R-:W-:Y:S05]  /*86c0*/  @!P0 NANOSLEEP.SYNCS 0x989680 ;  /* 0x009896800000895d */ /* 0x004fea0003900000 */
[----:B------:R-:W2:Y:S02]  /*86d0*/  @!P0 SYNCS.PHASECHK.TRANS64 P0, [R0+URZ], R2 ;  /* 0x00000002000085a7 */ /* 0x000ea400080010ff */
[----:B--2---:R-:W-:Y:S05]  /*86e0*/  @!P0 BRA `(.L_x_171) ;  /* 0xfffffffc00f08947 */ /* 0x004fea000383ffff */
[----:B------:R-:W-:Y:S05]  /*86f0*/  BRA `(.L_x_172) ;  /* 0xffffffcc007c7947 */ /* 0x000fea000383ffff */
.L_x_98:
[----:B-1----:R1:W2:Y:S02]  /*8700*/  SYNCS.PHASECHK.TRANS64.TRYWAIT P0, [R3+URZ+0x80], R0 ;  /* 0x00008000030075a7 */ /* 0x0022a400080011ff */
[----:B--2---:R-:W-:Y:S05]  /*8710*/  @!P0 NANOSLEEP.SYNCS 0x989680 ;  /* 0x009896800000895d */ /* 0x004fea0003900000 */
[----:B------:R-:W2:Y:S02]  /*8720*/  @!P0 SYNCS.PHASECHK.TRANS64 P0, [R3+URZ+0x80], R0 ;  /* 0x00008000030085a7 */ /* 0x000ea400080010ff */
[----:B--2---:R-:W-:Y:S05]  /*8730*/  @!P0 BRA `(.L_x_98) ;  /* 0xfffffffc00f08947 */ /* 0x004fea000383ffff */
[----:B------:R-:W-:Y:S05]  /*8740*/  BRA `(.L_x_173) ;  /* 0xffffffd000647947 */ /* 0x000fea000383ffff */
.L_x_108:
[----:B-1----:R1:W2:Y:S02]  /*8750*/  SYNCS.PHASECHK.TRANS64.TRYWAIT P1, [R0+URZ+0x40], R3 ;  /* 0x00004003000075a7 */ /* 0x0022a400080211ff */
[----:B--2---:R-:W-:Y:S05]  /*8760*/  @!P1 NANOSLEEP.SYNCS 0x989680 ;  /* 0x009896800000995d */ /* 0x004fea0003900000 */
[----:B------:R-:W2:Y:S02]  /*8770*/  @!P1 SYNCS.PHASECHK.TRANS64 P1, [R0+URZ+0x40], R3 ;  /* 0x00004003000095a7 */ /* 0x000ea400080210ff */
[----:B--2---:R-:W-:Y:S05]  /*8780*/  @!P1 BRA `(.L_x_108) ;  /* 0xfffffffc00f09947 */ /* 0x004fea000383ffff */
[----:B------:R-:W-:Y:S05]  /*8790*/  BRA `(.L_x_107) ;  /* 0xffffffdc00e47947 */ /* 0x000fea000383ffff */
.L_x_110:
[----:B-1----:R1:W4:Y:S02]  /*87a0*/  SYNCS.PHASECHK.TRANS64.TRYWAIT P0, [R53+URZ+0xa0], R2 ;  /* 0x0000a002350075a7 */ /* 0x00232400080011ff */
[----:B----4-:R-:W-:Y:S05]  /*87b0*/  @!P0 NANOSLEEP.SYNCS 0x989680 ;  /* 0x009896800000895d */ /* 0x010fea0003900000 */
[----:B------:R-:W4:Y:S02]  /*87c0*/  @!P0 SYNCS.PHASECHK.TRANS64 P0, [R53+URZ+0xa0], R2 ;  /* 0x0000a002350085a7 */ /* 0x000f2400080010ff */
[----:B----4-:R-:W-:Y:S05]  /*87d0*/  @!P0 BRA `(.L_x_110) ;  /* 0xfffffffc00f08947 */ /* 0x010fea000383ffff */
[----:B------:R-:W-:Y:S05]  /*87e0*/  BRA `(.L_x_109) ;  /* 0xffffffe000147947 */ /* 0x000fea000383ffff */
.L_x_121:
[----:B-1----:R1:W2:Y:S02]  /*87f0*/  SYNCS.PHASECHK.TRANS64.TRYWAIT P0, [R3+URZ+0x40], R66 ;  /* 0x00004042030075a7 */ /* 0x0022a400080011ff */
[----:B--2---:R-:W-:Y:S05]  /*8800*/  @!P0 NANOSLEEP.SYNCS 0x989680 ;  /* 0x009896800000895d */ /* 0x004fea0003900000 */
[----:B------:R-:W2:Y:S02]  /*8810*/  @!P0 SYNCS.PHASECHK.TRANS64 P0, [R3+URZ+0x40], R66 ;  /* 0x00004042030085a7 */ /* 0x000ea400080010ff */
[----:B--2---:R-:W-:Y:S05]  /*8820*/  @!P0 BRA `(.L_x_121) ;  /* 0xfffffffc00f08947 */ /* 0x004fea000383ffff */
[----:B------:R-:W-:Y:S05]  /*8830*/  BRA `(.L_x_120) ;  /* 0xffffffe8003c7947 */ /* 0x000fea000383ffff */
        .weak           $__internal_0_$__cuda_sm10x_tcgen05_guardrail_trap_col_being_dealloced_not_returned_by_alloc
        .type           $__internal_0_$__cuda_sm10x_tcgen05_guardrail_trap_col_being_dealloced_not_returned_by_alloc,@function
        .size           $__internal_0_$__cuda_sm10x_tcgen05_guardrail_trap_col_being_dealloced_not_returned_by_alloc,($__internal_1_$__cuda_sm10x_tcgen05_guardrail_trap_phase_invalid_during_alloc - $__internal_0_$__cuda_sm10x_tcgen05_guardrail_trap_col_being_dealloced_not_returned_by_alloc)
$__internal_0_$__cuda_sm10x_tcgen05_guardrail_trap_col_being_dealloced_not_returned_by_alloc:
[----:B------:R-:W-:Y:S05]  /*8840*/  BPT.TRAP 0x1 ;  /* 0x000000040000795c */ /* 0x000fea0000300000 */
[----:B------:R-:W-:-:S04]  /*8850*/  HFMA2 R3, -RZ, RZ, 0, 0 ;  /* 0x00000000ff037431 */ /* 0x000fc800000001ff */
[----:B------:R-:W-:Y:S05]  /*8860*/  RET.REL.NODEC R2 `(_ZN7cutlass13device_kernelINS_4gemm6kernel13GemmUniversalIN4cute5tupleIJiiiiEEENS1_10collective13CollectiveMmaINS1_35MainloopSm100TmaUmmaWarpSpecializedILi4ELi2ELi4ENS5_IJNS4_1CILi2EEESB_NSA_ILi1EEEEEEEENS5_IJNSA_ILi128EEENSA_ILi64EEESG_EEENS_6half_tENS5_IJlSC_lEEESI_SJ_NS4_8TiledMMAINS4_8MMA_AtomIJNS4_26SM100_MMA_F16BF16_2x1SM_SSISI_SI_fLi128ELi64ELNS4_4UMMA5MajorE0ELSO_0ELNSN_7ScaleInE0ELSP_0EEEEEENS4_6LayoutINS5_IJSC_SC_SC_EEENS5_IJNSA_ILi0EEESU_SU_EEEEENS5_IJNS4_10UnderscoreESX_SX_EEEEENS4_28SM100_TMA_2SM_LOAD_MULTICASTENS4_14ComposedLayoutINS4_7SwizzleILi3ELi4ELi3EEENS4_18smem_ptr_flag_bitsILi16EEENSS_INS5_IJNSA_ILi8EEESG_EEENS5_IJSG_SC_EEEEEEEvNS4_8identityENS4_18SM100_TMA_2SM_LOADES1A_vS1B_EENS_8epilogue10collective18CollectiveEpilogueINS1E_23Sm100TmaWarpSpecializedILi3ELi2ELi16ELb1ELb0EEEJNS5_IJSG_SG_SG_EEENS5_IJNSS_ISG_SC_EENSS_INS5_IJNSA_ILi16EEESB_EEENS5_IJSC_NSA_ILi32EEEEEEEEEEESI_SJ_SI_SJ_NS1E_6fusion15FusionCallbacksIS1I_NS1R_17LinearCombinationISI_fSI_fLNS_15FloatRoundStyleE2EEES1J_S1Q_JEEENS4_5SM1004TMEM4LOAD26SM100_TMEM_LOAD_32dp32b16xENS4_13SM90_TMA_LOADENS11_INS12_ILi1ELi4ELi3EEES15_NSS_INS5_IJS16_S1L_EEENS5_IJS1L_SC_EEEEEEENS4_39AutoVectorizingCopyWithAssumedAlignmentILi128EEENS4_14SM90_TMA_STOREES26_S28_S28_EEEvvEEEEvNT_6ParamsE) ;  /* 0xffffff7402e47950 */ /* 0x000fea0003c3ffff */
        .weak           $__internal_1_$__cuda_sm10x_tcgen05_guardrail_trap_phase_invalid_during_alloc
        .type           $__internal_1_$__cuda_sm10x_tcgen05_guardrail_trap_phase_invalid_during_alloc,@function
        .size           $__internal_1_$__cuda_sm10x_tcgen05_guardrail_trap_phase_invalid_during_alloc,($__internal_2_$__cuda_sm10x_tcgen05_guardrail_trap_unallocated_columns_being_dealloced - $__internal_1_$__cuda_sm10x_tcgen05_guardrail_trap_phase_invalid_during_alloc)
$__internal_1_$__cuda_sm10x_tcgen05_guardrail_trap_phase_invalid_during_alloc:
[----:B------:R-:W-:Y:S05]  /*8870*/  BPT.TRAP 0x1 ;  /* 0x000000040000795c */ /* 0x000fea0000300000 */
[----:B------:R-:W-:-:S04]  /*8880*/  MOV R5, 0x0 ;  /* 0x0000000000057802 */ /* 0x000fc80000000f00 */
[----:B------:R-:W-:Y:S05]  /*8890*/  RET.REL.NODEC R4 `(_ZN7cutlass13device_kernelINS_4gemm6kernel13GemmUniversalIN4cute5tupleIJiiiiEEENS1_10collective13CollectiveMmaINS1_35MainloopSm100TmaUmmaWarpSpecializedILi4ELi2ELi4ENS5_IJNS4_1CILi2EEESB_NSA_ILi1EEEEEEEENS5_IJNSA_ILi128EEENSA_ILi64EEESG_EEENS_6half_tENS5_IJlSC_lEEESI_SJ_NS4_8TiledMMAINS4_8MMA_AtomIJNS4_26SM100_MMA_F16BF16_2x1SM_SSISI_SI_fLi128ELi64ELNS4_4UMMA5MajorE0ELSO_0ELNSN_7ScaleInE0ELSP_0EEEEEENS4_6LayoutINS5_IJSC_SC_SC_EEENS5_IJNSA_ILi0EEESU_SU_EEEEENS5_IJNS4_10UnderscoreESX_SX_EEEEENS4_28SM100_TMA_2SM_LOAD_MULTICASTENS4_14ComposedLayoutINS4_7SwizzleILi3ELi4ELi3EEENS4_18smem_ptr_flag_bitsILi16EEENSS_INS5_IJNSA_ILi8EEESG_EEENS5_IJSG_SC_EEEEEEEvNS4_8identityENS4_18SM100_TMA_2SM_LOADES1A_vS1B_EENS_8epilogue10collective18CollectiveEpilogueINS1E_23Sm100TmaWarpSpecializedILi3ELi2ELi16ELb1ELb0EEEJNS5_IJSG_SG_SG_EEENS5_IJNSS_ISG_SC_EENSS_INS5_IJNSA_ILi16EEESB_EEENS5_IJSC_NSA_ILi32EEEEEEEEEEESI_SJ_SI_SJ_NS1E_6fusion15FusionCallbacksIS1I_NS1R_17LinearCombinationISI_fSI_fLNS_15FloatRoundStyleE2EEES1J_S1Q_JEEENS4_5SM1004TMEM4LOAD26SM100_TMEM_LOAD_32dp32b16xENS4_13SM90_TMA_LOADENS11_INS12_ILi1ELi4ELi3EEES15_NSS_INS5_IJS16_S1L_EEENS5_IJS1L_SC_EEEEEEENS4_39AutoVectorizingCopyWithAssumedAlignmentILi128EEENS4_14SM90_TMA_STOREES26_S28_S28_EEEvvEEEEvNT_6ParamsE) ;  /* 0xffffff7404d87950 */ /* 0x000fea0003c3ffff */
        .weak           $__internal_2_$__cuda_sm10x_tcgen05_guardrail_trap_unallocated_columns_being_dealloced
        .type           $__internal_2_$__cuda_sm10x_tcgen05_guardrail_trap_unallocated_columns_being_dealloced,@function
        .size           $__internal_2_$__cuda_sm10x_tcgen05_guardrail_trap_unallocated_columns_being_dealloced,(.L_x_175 - $__internal_2_$__cuda_sm10x_tcgen05_guardrail_trap_unallocated_columns_being_dealloced)
$__internal_2_$__cuda_sm10x_tcgen05_guardrail_trap_unallocated_columns_being_dealloced:
[----:B------:R-:W-:Y:S05]  /*88a0*/  BPT.TRAP 0x1 ;  /* 0x000000040000795c */ /* 0x000fea0000300000 */
[----:B------:R-:W-:-:S04]  /*88b0*/  HFMA2 R3, -RZ, RZ, 0, 0 ;  /* 0x00000000ff037431 */ /* 0x000fc800000001ff */
[----:B------:R-:W-:Y:S05]  /*88c0*/  RET.REL.NODEC R2 `(_ZN7cutlass13device_kernelINS_4gemm6kernel13GemmUniversalIN4cute5tupleIJiiiiEEENS1_10collective13CollectiveMmaINS1_35MainloopSm100TmaUmmaWarpSpecializedILi4ELi2ELi4ENS5_IJNS4_1CILi2EEESB_NSA_ILi1EEEEEEEENS5_IJNSA_ILi128EEENSA_ILi64EEESG_EEENS_6half_tENS5_IJlSC_lEEESI_SJ_NS4_8TiledMMAINS4_8MMA_AtomIJNS4_26SM100_MMA_F16BF16_2x1SM_SSISI_SI_fLi128ELi64ELNS4_4UMMA5MajorE0ELSO_0ELNSN_7ScaleInE0ELSP_0EEEEEENS4_6LayoutINS5_IJSC_SC_SC_EEENS5_IJNSA_ILi0EEESU_SU_EEEEENS5_IJNS4_10UnderscoreESX_SX_EEEEENS4_28SM100_TMA_2SM_LOAD_MULTICASTENS4_14ComposedLayoutINS4_7SwizzleILi3ELi4ELi3EEENS4_18smem_ptr_flag_bitsILi16EEENSS_INS5_IJNSA_ILi8EEESG_EEENS5_IJSG_SC_EEEEEEEvNS4_8identityENS4_18SM100_TMA_2SM_LOADES1A_vS1B_EENS_8epilogue10collective18CollectiveEpilogueINS1E_23Sm100TmaWarpSpecializedILi3ELi2ELi16ELb1ELb0EEEJNS5_IJSG_SG_SG_EEENS5_IJNSS_ISG_SC_EENSS_INS5_IJNSA_ILi16EEESB_EEENS5_IJSC_NSA_ILi32EEEEEEEEEEESI_SJ_SI_SJ_NS1E_6fusion15FusionCallbacksIS1I_NS1R_17LinearCombinationISI_fSI_fLNS_15FloatRoundStyleE2EEES1J_S1Q_JEEENS4_5SM1004TMEM4LOAD26SM100_TMEM_LOAD_32dp32b16xENS4_13SM90_TMA_LOADENS11_INS12_ILi1ELi4ELi3EEES15_NSS_INS5_IJS16_S1L_EEENS5_IJS1L_SC_EEEEEEENS4_39AutoVectorizingCopyWithAssumedAlignmentILi128EEENS4_14SM90_TMA_STOREES26_S28_S28_EEEvvEEEEvNT_6ParamsE) ;  /* 0xffffff7402cc7950 */ /* 0x000fea0003c3ffff */
.L_x_174:
[----:B------:R-:W-:-:S00]  /*88d0*/  BRA `(.L_x_174) ;  /* 0xfffffffc00fc7947 */ /* 0x000fc0000383ffff */
[----:B------:R-:W-:-:S00]  /*88e0*/  NOP ;  /* 0x0000000000007918 */ /* 0x000fc00000000000 */
        /* <DEDUP_REMOVED lines=9> */
.L_x_175:


//--------------------- .nv.global.init           --------------------------
	.section	.nv.global.init,"aw",@progbits
.nv.global.init:
	.type		$str$27,@object
	.size		$str$27,($str$28 - $str$27)
$str$27:
        /*0000*/ 	.byte	0x28, 0x61, 0x64, 0x64, 0x72, 0x65, 0x73, 0x73, 0x20, 0x26, 0x20, 0x6d, 0x61, 0x73, 0x6b, 0x29
        /*0010*/ 	.byte	0x20, 0x3d, 0x3d, 0x20, 0x30, 0x00
	.type		$str$28,@object
	.size		$str$28,($str$26 - $str$28)
$str$28:
        /*0016*/ 	.byte	0x2f, 0x74, 0x6d, 0x70, 0x2f, 0x63, 0x75, 0x74, 0x6c, 0x61, 0x73, 0x73, 0x5f, 0x73, 0x77, 0x65
        /*0026*/ 	.byte	0x65, 0x70, 0x5f, 0x73, 0x72, 0x63, 0x2f, 0x69, 0x6e, 0x63, 0x6c, 0x75, 0x64, 0x65, 0x2f, 0x63
        /*0036*/ 	.byte	0x75, 0x74, 0x65, 0x2f, 0x70, 0x6f, 0x69, 0x6e, 0x74, 0x65, 0x72, 0x5f, 0x66, 0x6c, 0x61, 0x67
        /*0046*/ 	.byte	0x67, 0x65, 0x64, 0x2e, 0x68, 0x70, 0x70, 0x00
	.type		$str$26,@object
	.size		$str$26,($str$25 - $str$26)
$str$26:
        /*004e*/ 	.byte	0x2f, 0x74, 0x6d, 0x70, 0x2f, 0x63, 0x75, 0x74, 0x6c, 0x61, 0x73, 0x73, 0x5f, 0x73, 0x77, 0x65
        /*005e*/ 	.byte	0x65, 0x70, 0x5f, 0x73, 0x72, 0x63, 0x2f, 0x69, 0x6e, 0x63, 0x6c, 0x75, 0x64, 0x65, 0x2f, 0x63
        /*006e*/ 	.byte	0x75, 0x74, 0x65, 0x2f, 0x61, 0x74, 0x6f, 0x6d, 0x2f, 0x63, 0x6f, 0x70, 0x79, 0x5f, 0x74, 0x72
        /*007e*/ 	.byte	0x61, 0x69, 0x74, 0x73, 0x5f, 0x73, 0x6d, 0x31, 0x30, 0x30, 0x2e, 0x68, 0x70, 0x70, 0x00
	.type		$str$25,@object
	.size		$str$25,(__unnamed_1 - $str$25)
$str$25:
        /*008d*/ 	.byte	0x28, 0x28, 0x75, 0x69, 0x6e, 0x74, 0x33, 0x32, 0x5f, 0x74, 0x28, 0x74, 0x68, 0x72, 0x65, 0x61
        /*009d*/ 	.byte	0x64, 0x49, 0x64, 0x78, 0x2e, 0x78, 0x29, 0x20, 0x2f, 0x20, 0x33, 0x32, 0x29, 0x20, 0x25, 0x20
        /*00ad*/ 	.byte	0x34, 0x29, 0x20, 0x3d, 0x3d, 0x20, 0x28, 0x28, 0x28, 0x74, 0x6d, 0x65, 0x6d, 0x5f, 0x61, 0x64
        /*00bd*/ 	.byte	0x64, 0x72, 0x20, 0x3e, 0x3e, 0x20, 0x31, 0x36, 0x29, 0x20, 0x2f, 0x20, 0x33, 0x32, 0x29, 0x20
        /*00cd*/ 	.byte	0x25, 0x20, 0x34, 0x29, 0x00
	.type		__unnamed_1,@object
	.size		__unnamed_1,(__unnamed_2 - __unnamed_1)
__unnamed_1:
        /*00d2*/ 	.byte	0x61, 0x75, 0x74, 0x6f, 0x20, 0x63, 0x75, 0x74, 0x65, 0x3a, 0x3a, 0x61, 0x73, 0x5f, 0x70, 0x6f
        /* <DEDUP_REMOVED lines=24> */
        /*0262*/ 	.byte	0x34, 0x38, 0x3e, 0x3e, 0x3e, 0x3e, 0x5d, 0x00
	.type		__unnamed_2,@object
	.size		__unnamed_2,(.L_2 - __unnamed_2)
__unnamed_2:
        /* <DEDUP_REMOVED lines=40> */
        /*04ea*/ 	.byte	0x3a, 0x3a, 0x43, 0x3c, 0x30, 0x3e, 0x3e, 0x3e, 0x3e, 0x5d, 0x00
.L_2:


//--------------------- .nv.shared._ZN7cutlass13device_kernelINS_4gemm6kernel13GemmUniversalIN4cute5tupleIJiiiiEEENS1_10collective13CollectiveMmaINS1_35MainloopSm100TmaUmmaWarpSpecializedILi4ELi2ELi4ENS5_IJNS4_1CILi2EEESB_NSA_ILi1EEEEEEEENS5_IJNSA_ILi128EEENSA_ILi64EEESG_EEENS_6half_tENS5_IJlSC_lEEESI_SJ_NS4_8TiledMMAINS4_8MMA_AtomIJNS4_26SM100_MMA_F16BF16_2x1SM_SSISI_SI_fLi128ELi64ELNS4_4UMMA5MajorE0ELSO_0ELNSN_7ScaleInE0ELSP_0EEEEEENS4_6LayoutINS5_IJSC_SC_SC_EEENS5_IJNSA_ILi0EEESU_SU_EEEEENS5_IJNS4_10UnderscoreESX_SX_EEEEENS4_28SM100_TMA_2SM_LOAD_MULTICASTENS4_14ComposedLayoutINS4_7SwizzleILi3ELi4ELi3EEENS4_18smem_ptr_flag_bitsILi16EEENSS_INS5_IJNSA_ILi8EEESG_EEENS5_IJSG_SC_EEEEEEEvNS4_8identityENS4_18SM100_TMA_2SM_LOADES1A_vS1B_EENS_8epilogue10collective18CollectiveEpilogueINS1E_23Sm100TmaWarpSpecializedILi3ELi2ELi16ELb1ELb0EEEJNS5_IJSG_SG_SG_EEENS5_IJNSS_ISG_SC_EENSS_INS5_IJNSA_ILi16EEESB_EEENS5_IJSC_NSA_ILi32EEEEEEEEEEESI_SJ_SI_SJ_NS1E_6fusion15FusionCallbacksIS1I_NS1R_17LinearCombinationISI_fSI_fLNS_15FloatRoundStyleE2EEES1J_S1Q_JEEENS4_5SM1004TMEM4LOAD26SM100_TMEM_LOAD_32dp32b16xENS4_13SM90_TMA_LOADENS11_INS12_ILi1ELi4ELi3EEES15_NSS_INS5_IJS16_S1L_EEENS5_IJS1L_SC_EEEEEEENS4_39AutoVectorizingCopyWithAssumedAlignmentILi128EEENS4_14SM90_TMA_STOREES26_S28_S28_EEEvvEEEEvNT_6ParamsE --------------------------
	.section	.nv.shared._ZN7cutlass13device_kernelINS_4gemm6kernel13GemmUniversalIN4cute5tupleIJiiiiEEENS1_10collective13CollectiveMmaINS1_35MainloopSm100TmaUmmaWarpSpecializedILi4ELi2ELi4ENS5_IJNS4_1CILi2EEESB_NSA_ILi1EEEEEEEENS5_IJNSA_ILi128EEENSA_ILi64EEESG_EEENS_6half_tENS5_IJlSC_lEEESI_SJ_NS4_8TiledMMAINS4_8MMA_AtomIJNS4_26SM100_MMA_F16BF16_2x1SM_SSISI_SI_fLi128ELi64ELNS4_4UMMA5MajorE0ELSO_0ELNSN_7ScaleInE0ELSP_0EEEEEENS4_6LayoutINS5_IJSC_SC_SC_EEENS5_IJNSA_ILi0EEESU_SU_EEEEENS5_IJNS4_10UnderscoreESX_SX_EEEEENS4_28SM100_TMA_2SM_LOAD_MULTICASTENS4_14ComposedLayoutINS4_7SwizzleILi3ELi4ELi3EEENS4_18smem_ptr_flag_bitsILi16EEENSS_INS5_IJNSA_ILi8EEESG_EEENS5_IJSG_SC_EEEEEEEvNS4_8identityENS4_18SM100_TMA_2SM_LOADES1A_vS1B_EENS_8epilogue10collective18CollectiveEpilogueINS1E_23Sm100TmaWarpSpecializedILi3ELi2ELi16ELb1ELb0EEEJNS5_IJSG_SG_SG_EEENS5_IJNSS_ISG_SC_EENSS_INS5_IJNSA_ILi16EEESB_EEENS5_IJSC_NSA_ILi32EEEEEEEEEEESI_SJ_SI_SJ_NS1E_6fusion15FusionCallbacksIS1I_NS1R_17LinearCombinationISI_fSI_fLNS_15FloatRoundStyleE2EEES1J_S1Q_JEEENS4_5SM1004TMEM4LOAD26SM100_TMEM_LOAD_32dp32b16xENS4_13SM90_TMA_LOADENS11_INS12_ILi1ELi4ELi3EEES15_NSS_INS5_IJS16_S1L_EEENS5_IJS1L_SC_EEEEEEENS4_39AutoVectorizingCopyWithAssumedAlignmentILi128EEENS4_14SM90_TMA_STOREES26_S28_S28_EEEvvEEEEvNT_6ParamsE,"aw",@nobits
	.sectionflags	@""
	.align	16
	.zero		1024


//--------------------- .nv.shared.reserved.0     --------------------------
	.section	.nv.shared.reserved.0,"aw",@nobits
	.weak		__nv_reservedSMEM_offset_0_alias
	.size		__nv_reservedSMEM_offset_0_alias, 0, 64
	.other		__nv_reservedSMEM_offset_0_alias,@"STO_CUDA_RESERVED_SHARED STV_DEFAULT"
__nv_reservedSMEM_offset_0_alias:
	.zero		0
.nv.shared.reserved.0:
	.zero		64
	.weak		__nv_reservedSMEM_tcgen05_partition
	.type		__nv_reservedSMEM_tcgen05_partition,@object
	.size		__nv_reservedSMEM_tcgen05_partition,(.L_0 - __nv_reservedSMEM_tcgen05_partition)
__nv_reservedSMEM_tcgen05_partition:
	.zero		32
.L_0:


//--------------------- .nv.global                --------------------------
	.section	.nv.global,"aw",@nobits
.nv.global:
	.type		_ZN39_INTERNAL_48c19abf_4_k_cu_d0c15e04_73054cute1_E,@object
	.size		_ZN39_INTERNAL_48c19abf_4_k_cu_d0c15e04_73054cute1_E,(_ZN39_INTERNAL_48c19abf_4_k_cu_d0c15e04_73054cuda3std3__45__cpo6cbeginE - _ZN39_INTERNAL_48c19abf_4_k_cu_d0c15e04_73054cute1_E)
_ZN39_INTERNAL_48c19abf_4_k_cu_d0c15e04_73054cute1_E:
	.zero		1
	.type		_ZN39_INTERNAL_48c19abf_4_k_cu_d0c15e04_73054cuda3std3__45__cpo6cbeginE,@object
	.size		_ZN39_INTERNAL_48c19abf_4_k_cu_d0c15e04_73054cuda3std3__45__cpo6cbeginE,(_ZN39_INTERNAL_48c19abf_4_k_cu_d0c15e04_73054cuda3std3__48in_placeE - _ZN39_INTERNAL_48c19abf_4_k_cu_d0c15e04_73054cuda3std3__45__cpo6cbeginE)
_ZN39_INTERNAL_48c19abf_4_k_cu_d0c15e04_73054cuda3std3__45__cpo6cbeginE:
	.zero		1
	.type		_ZN39_INTERNAL_48c19abf_4_k_cu_d0c15e04_73054cuda3std3__48in_placeE,@object
	.size		_ZN39_INTERNAL_48c19abf_4_k_cu_d0c15e04_73054cuda3std3__48in_placeE,(_ZN39_INTERNAL_48c19abf_4_k_cu_d0c15e04_73054cuda3std6ranges3__45__cpo9iter_moveE - _ZN39_INTERNAL_48c19abf_4_k_cu_d0c15e04_73054cuda3std3__48in_placeE)
_ZN39_INTERNAL_48c19abf_4_k_cu_d0c15e04_73054cuda3std3__48in_placeE:
	.zero		1
	.type		_ZN39_INTERNAL_48c19abf_4_k_cu_d0c15e04_73054cuda3std6ranges3__45__cpo9iter_moveE,@object
	.size		_ZN39_INTERNAL_48c19abf_4_k_cu_d0c15e04_73054cuda3std6ranges3__45__cpo9iter_moveE,(_ZN39_INTERNAL_48c19abf_4_k_cu_d0c15e04_73054cuda3std3__45__cpo5beginE - _ZN39_INTERNAL_48c19abf_4_k_cu_d0c15e04_73054cuda3std6ranges3__45__cpo9iter_moveE)
_ZN39_INTERNAL_48c19abf_4_k_cu_d0c15e04_73054cuda3std6ranges3__45__cpo9iter_moveE:
	.zero		1
	.type		_ZN39_INTERNAL_48c19abf_4_k_cu_d0c15e04_73054cuda3std3__45__cpo5beginE,@object
	.size		_ZN39_INTERNAL_48c19abf_4_k_cu_d0c15e04_73054cuda3std3__45__cpo5beginE,(_ZN39_INTERNAL_48c19abf_4_k_cu_d0c15e04_73054cuda3std3__441_GLOBAL__N__48c19abf_4_k_cu_d0c15e04_73056ignoreE - _ZN39_INTERNAL_48c19abf_4_k_cu_d0c15e04_73054cuda3std3__45__cpo5beginE)
_ZN39_INTERNAL_48c19abf_4_k_cu_d0c15e04_73054cuda3std3__45__cpo5beginE:
	.zero		1
	.type		_ZN39_INTERNAL_48c19abf_4_k_cu_d0c15e04_73054cuda3std3__441_GLOBAL__N__48c19abf_4_k_cu_d0c15e04_73056ignoreE,@object
	.size		_ZN39_INTERNAL_48c19abf_4_k_cu_d0c15e04_73054cuda3std3__441_GLOBAL__N__48c19abf_4_k_cu_d0c15e04_73056ignoreE,(_ZN39_INTERNAL_48c19abf_4_k_cu_d0c15e04_73054cute7productE - _ZN39_INTERNAL_48c19abf_4_k_cu_d0c15e04_73054cuda3std3__441_GLOBAL__N__48c19abf_4_k_cu_d0c15e04_73056ignoreE)
_ZN39_INTERNAL_48c19abf_4_k_cu_d0c15e04_73054cuda3std3__441_GLOBAL__N__48c19abf_4_k_cu_d0c15e04_73056ignoreE:
	.zero		1
	.type		_ZN39_INTERNAL_48c19abf_4_k_cu_d0c15e04_73054cute7productE,@object
	.size		_ZN39_INTERNAL_48c19abf_4_k_cu_d0c15e04_73054cute7productE,(_ZN39_INTERNAL_48c19abf_4_k_cu_d0c15e04_73054cuda3std3__45__cpo3endE - _ZN39_INTERNAL_48c19abf_4_k_cu_d0c15e04_73054cute7productE)
_ZN39_INTERNAL_48c19abf_4_k_cu_d0c15e04_73054cute7productE:
	.zero		1
	.type		_ZN39_INTERNAL_48c19abf_4_k_cu_d0c15e04_73054cuda3std3__45__cpo3endE,@object
	.size		_ZN39_INTERNAL_48c19abf_4_k_cu_d0c15e04_73054cuda3std3__45__cpo3endE,(_ZN39_INTERNAL_48c19abf_4_k_cu_d0c15e04_73054cuda3std3__419piecewise_constructE - _ZN39_INTERNAL_48c19abf_4_k_cu_d0c15e04_73054cuda3std3__45__cpo3endE)
_ZN39_INTERNAL_48c19abf_4_k_cu_d0c15e04_73054cuda3std3__45__cpo3endE:
	.zero		1
	.type		_ZN39_INTERNAL_48c19abf_4_k_cu_d0c15e04_73054cuda3std3__419piecewise_constructE,@object
	.size		_ZN39_INTERNAL_48c19abf_4_k_cu_d0c15e04_73054cuda3std3__419piecewise_constructE,(_ZN39_INTERNAL_48c19abf_4_k_cu_d0c15e04_73054cuda3std3__45__cpo4cendE - _ZN39_INTERNAL_48c19abf_4_k_cu_d0c15e04_73054cuda3std3__419piecewise_constructE)
_ZN39_INTERNAL_48c19abf_4_k_cu_d0c15e04_73054cuda3std3__419piecewise_constructE:
	.zero		1
	.type		_ZN39_INTERNAL_48c19abf_4_k_cu_d0c15e04_73054cuda3std3__45__cpo4cendE,@object
	.size		_ZN39_INTERNAL_48c19abf_4_k_cu_d0c15e04_73054cuda3std3__45__cpo4cendE,(_ZN39_INTERNAL_48c19abf_4_k_cu_d0c15e04_73054cuda3std6ranges3__45__cpo4swapE - _ZN39_INTERNAL_48c19abf_4_k_cu_d0c15e04_73054cuda3std3__45__cpo4cendE)
_ZN39_INTERNAL_48c19abf_4_k_cu_d0c15e04_73054cuda3std3__45__cpo4cendE:
	.zero		1
	.type		_ZN39_INTERNAL_48c19abf_4_k_cu_d0c15e04_73054cuda3std6ranges3__45__cpo4swapE,@object
	.size		_ZN39_INTERNAL_48c19abf_4_k_cu_d0c15e04_73054cuda3std6ranges3__45__cpo4swapE,(.L_10 - _ZN39_INTERNAL_48c19abf_4_k_cu_d0c15e04_73054cuda3std6ranges3__45__cpo4swapE)
_ZN39_INTERNAL_48c19abf_4_k_cu_d0c15e04_73054cuda3std6ranges3__45__cpo4swapE:
	.zero		1
.L_10:


//--------------------- .nv.constant0._ZN7cutlass13device_kernelINS_4gemm6kernel13GemmUniversalIN4cute5tupleIJiiiiEEENS1_10collective13CollectiveMmaINS1_35MainloopSm100TmaUmmaWarpSpecializedILi4ELi2ELi4ENS5_IJNS4_1CILi2EEESB_NSA_ILi1EEEEEEEENS5_IJNSA_ILi128EEENSA_ILi64EEESG_EEENS_6half_tENS5_IJlSC_lEEESI_SJ_NS4_8TiledMMAINS4_8MMA_AtomIJNS4_26SM100_MMA_F16BF16_2x1SM_SSISI_SI_fLi128ELi64ELNS4_4UMMA5MajorE0ELSO_0ELNSN_7ScaleInE0ELSP_0EEEEEENS4_6LayoutINS5_IJSC_SC_SC_EEENS5_IJNSA_ILi0EEESU_SU_EEEEENS5_IJNS4_10UnderscoreESX_SX_EEEEENS4_28SM100_TMA_2SM_LOAD_MULTICASTENS4_14ComposedLayoutINS4_7SwizzleILi3ELi4ELi3EEENS4_18smem_ptr_flag_bitsILi16EEENSS_INS5_IJNSA_ILi8EEESG_EEENS5_IJSG_SC_EEEEEEEvNS4_8identityENS4_18SM100_TMA_2SM_LOADES1A_vS1B_EENS_8epilogue10collective18CollectiveEpilogueINS1E_23Sm100TmaWarpSpecializedILi3ELi2ELi16ELb1ELb0EEEJNS5_IJSG_SG_SG_EEENS5_IJNSS_ISG_SC_EENSS_INS5_IJNSA_ILi16EEESB_EEENS5_IJSC_NSA_ILi32EEEEEEEEEEESI_SJ_SI_SJ_NS1E_6fusion15FusionCallbacksIS1I_NS1R_17LinearCombinationISI_fSI_fLNS_15FloatRoundStyleE2EEES1J_S1Q_JEEENS4_5SM1004TMEM4LOAD26SM100_TMEM_LOAD_32dp32b16xENS4_13SM90_TMA_LOADENS11_INS12_ILi1ELi4ELi3EEES15_NSS_INS5_IJS16_S1L_EEENS5_IJS1L_SC_EEEEEEENS4_39AutoVectorizingCopyWithAssumedAlignmentILi128EEENS4_14SM90_TMA_STOREES26_S28_S28_EEEvvEEEEvNT_6ParamsE --------------------------
	.section	.nv.constant0._ZN7cutlass13device_kernelINS_4gemm6kernel13GemmUniversalIN4cute5tupleIJiiiiEEENS1_10collective13CollectiveMmaINS1_35MainloopSm100TmaUmmaWarpSpecializedILi4ELi2ELi4ENS5_IJNS4_1CILi2EEESB_NSA_ILi1EEEEEEEENS5_IJNSA_ILi128EEENSA_ILi64EEESG_EEENS_6half_tENS5_IJlSC_lEEESI_SJ_NS4_8TiledMMAINS4_8MMA_AtomIJNS4_26SM100_MMA_F16BF16_2x1SM_SSISI_SI_fLi128ELi64ELNS4_4UMMA5MajorE0ELSO_0ELNSN_7ScaleInE0ELSP_0EEEEEENS4_6LayoutINS5_IJSC_SC_SC_EEENS5_IJNSA_ILi0EEESU_SU_EEEEENS5_IJNS4_10UnderscoreESX_SX_EEEEENS4_28SM100_TMA_2SM_LOAD_MULTICASTENS4_14ComposedLayoutINS4_7SwizzleILi3ELi4ELi3EEENS4_18smem_ptr_flag_bitsILi16EEENSS_INS5_IJNSA_ILi8EEESG_EEENS5_IJSG_SC_EEEEEEEvNS4_8identityENS4_18SM100_TMA_2SM_LOADES1A_vS1B_EENS_8epilogue10collective18CollectiveEpilogueINS1E_23Sm100TmaWarpSpecializedILi3ELi2ELi16ELb1ELb0EEEJNS5_IJSG_SG_SG_EEENS5_IJNSS_ISG_SC_EENSS_INS5_IJNSA_ILi16EEESB_EEENS5_IJSC_NSA_ILi32EEEEEEEEEEESI_SJ_SI_SJ_NS1E_6fusion15FusionCallbacksIS1I_NS1R_17LinearCombinationISI_fSI_fLNS_15FloatRoundStyleE2EEES1J_S1Q_JEEENS4_5SM1004TMEM4LOAD26SM100_TMEM_LOAD_32dp32b16xENS4_13SM90_TMA_LOADENS11_INS12_ILi1ELi4ELi3EEES15_NSS_INS5_IJS16_S1L_EEENS5_IJS1L_SC_EEEEEEENS4_39AutoVectorizingCopyWithAssumedAlignmentILi128EEENS4_14SM90_TMA_STOREES26_S28_S28_EEEvvEEEEvNT_6ParamsE,"a",@progbits
	.sectionflags	@""
	.align	4
.nv.constant0._ZN7cutlass13device_kernelINS_4gemm6kernel13GemmUniversalIN4cute5tupleIJiiiiEEENS1_10collective13CollectiveMmaINS1_35MainloopSm100TmaUmmaWarpSpecializedILi4ELi2ELi4ENS5_IJNS4_1CILi2EEESB_NSA_ILi1EEEEEEEENS5_IJNSA_ILi128EEENSA_ILi64EEESG_EEENS_6half_tENS5_IJlSC_lEEESI_SJ_NS4_8TiledMMAINS4_8MMA_AtomIJNS4_26SM100_MMA_F16BF16_2x1SM_SSISI_SI_fLi128ELi64ELNS4_4UMMA5MajorE0ELSO_0ELNSN_7ScaleInE0ELSP_0EEEEEENS4_6LayoutINS5_IJSC_SC_SC_EEENS5_IJNSA_ILi0EEESU_SU_EEEEENS5_IJNS4_10UnderscoreESX_SX_EEEEENS4_28SM100_TMA_2SM_LOAD_MULTICASTENS4_14ComposedLayoutINS4_7SwizzleILi3ELi4ELi3EEENS4_18smem_ptr_flag_bitsILi16EEENSS_INS5_IJNSA_ILi8EEESG_EEENS5_IJSG_SC_EEEEEEEvNS4_8identityENS4_18SM100_TMA_2SM_LOADES1A_vS1B_EENS_8epilogue10collective18CollectiveEpilogueINS1E_23Sm100TmaWarpSpecializedILi3ELi2ELi16ELb1ELb0EEEJNS5_IJSG_SG_SG_EEENS5_IJNSS_ISG_SC_EENSS_INS5_IJNSA_ILi16EEESB_EEENS5_IJSC_NSA_ILi32EEEEEEEEEEESI_SJ_SI_SJ_NS1E_6fusion15FusionCallbacksIS1I_NS1R_17LinearCombinationISI_fSI_fLNS_15FloatRoundStyleE2EEES1J_S1Q_JEEENS4_5SM1004TMEM4LOAD26SM100_TMEM_LOAD_32dp32b16xENS4_13SM90_TMA_LOADENS11_INS12_ILi1ELi4ELi3EEES15_NSS_INS5_IJS16_S1L_EEENS5_IJS1L_SC_EEEEEEENS4_39AutoVectorizingCopyWithAssumedAlignmentILi128EEENS4_14SM90_TMA_STOREES26_S28_S28_EEEvvEEEEvNT_6ParamsE:
	.zero		2944


//--------------------- SYMBOLS --------------------------

	.type		.nv.reservedSmem.offset0,@object
	.size		.nv.reservedSmem.offset0,0x4
	.type		.nv.reservedSmem.cap,@object
	.size		.nv.reservedSmem.cap,0x4
	.type		__assertfail,@function
